	.target	sm_80

	.elftype	@"ET_EXEC"


//--------------------- .note.nv.tkinfo           --------------------------
	.section	.note.nv.tkinfo,"",@"SHT_NOTE"
	.sectionflags	@"SHF_NOTE_NV_TKINFO"
	.tkinfo
        /*0018*/ 	.word	0x00000002
        /*0030*/ 	.string	""
        /*0030*/ 	.string	"ptxas"
        /*0030*/ 	.string	"Cuda compilation tools, release 13.0, V13.0.88"
        /*0030*/ 	.string	"Build cuda_13.0.r13.0/compiler.36424714_0"
        /*0030*/ 	.string	"-v  -suppress-debug-info  -lineinfo  -arch sm_80 "



//--------------------- .note.nv.cuinfo           --------------------------
	.section	.note.nv.cuinfo,"",@"SHT_NOTE"
	.sectionflags	@"SHF_NOTE_NV_CUINFO"
        /*0018*/ 	.short	0x0002
        /*001a*/ 	.short	0x0050
        /*001c*/ 	.short	0x0082
	.zero		2


//--------------------- .nv.info                  --------------------------
	.section	.nv.info,"",@"SHT_CUDA_INFO"
	.align	4


	//----- nvinfo : EIATTR_REGCOUNT
	.align		4
        /*0000*/ 	.byte	0x04, 0x2f
        /*0002*/ 	.short	(.L_2 - .L_1)
	.align		4
.L_1:
        /*0004*/ 	.word	index@(attn_fwd)
        /*0008*/ 	.word	0x000000ff


	//----- nvinfo : EIATTR_FRAME_SIZE
	.align		4
.L_2:
        /*000c*/ 	.byte	0x04, 0x11
        /*000e*/ 	.short	(.L_4 - .L_3)
	.align		4
.L_3:
        /*0010*/ 	.word	index@(attn_fwd)
        /*0014*/ 	.word	0x00000080


	//----- nvinfo : EIATTR_MIN_STACK_SIZE
	.align		4
.L_4:
        /*0018*/ 	.byte	0x04, 0x12
        /*001a*/ 	.short	(.L_6 - .L_5)
	.align		4
.L_5:
        /*001c*/ 	.word	index@(attn_fwd)
        /*0020*/ 	.word	0x00000080
.L_6:


//--------------------- .nv.info.attn_fwd         --------------------------
	.section	.nv.info.attn_fwd,"",@"SHT_CUDA_INFO"
	.sectionflags	@""
	.align	4


	//----- nvinfo : EIATTR_CUDA_API_VERSION
	.align		4
        /*0000*/ 	.byte	0x04, 0x37
        /*0002*/ 	.short	(.L_8 - .L_7)
.L_7:
        /*0004*/ 	.word	0x00000082


	//----- nvinfo : EIATTR_SW2861232_WAR
	.align		4
.L_8:
        /*0008*/ 	.byte	0x01, 0x35
	.zero		2


	//----- nvinfo : EIATTR_PARAM_CBANK
	.align		4
        /*000c*/ 	.byte	0x04, 0x0a
        /*000e*/ 	.short	(.L_10 - .L_9)
	.align		4
.L_9:
        /*0010*/ 	.word	index@(.nv.constant0.attn_fwd)
        /*0014*/ 	.short	0x0160
        /*0016*/ 	.short	0x0088


	//----- nvinfo : EIATTR_CBANK_PARAM_SIZE
	.align		4
.L_10:
        /*0018*/ 	.byte	0x03, 0x19
        /*001a*/ 	.short	0x0088


	//----- nvinfo : EIATTR_KPARAM_INFO
	.align		4
        /*001c*/ 	.byte	0x04, 0x17
        /*001e*/ 	.short	(.L_12 - .L_11)
.L_11:
        /*0020*/ 	.word	0x00000000
        /*0024*/ 	.short	0x0019
        /*0026*/ 	.short	0x0080
        /*0028*/ 	.byte	0x00, 0xf4, 0x21, 0x00


	//----- nvinfo : EIATTR_KPARAM_INFO
	.align		4
.L_12:
        /*002c*/ 	.byte	0x04, 0x17
        /*002e*/ 	.short	(.L_14 - .L_13)
.L_13:
        /*0030*/ 	.word	0x00000000
        /*0034*/ 	.short	0x0018
        /*0036*/ 	.short	0x0078
        /*0038*/ 	.byte	0x00, 0xf4, 0x21, 0x00


	//----- nvinfo : EIATTR_KPARAM_INFO
	.align		4
.L_14:
        /*003c*/ 	.byte	0x04, 0x17
        /*003e*/ 	.short	(.L_16 - .L_15)
.L_15:
        /*0040*/ 	.word	0x00000000
        /*0044*/ 	.short	0x0017
        /*0046*/ 	.short	0x0070
        /*0048*/ 	.byte	0x00, 0xf0, 0x11, 0x00


	//----- nvinfo : EIATTR_KPARAM_INFO
	.align		4
.L_16:
        /*004c*/ 	.byte	0x04, 0x17
        /*004e*/ 	.short	(.L_18 - .L_17)
.L_17:
        /*0050*/ 	.word	0x00000000
        /*0054*/ 	.short	0x0016
        /*0056*/ 	.short	0x006c
        /*0058*/ 	.byte	0x00, 0xf0, 0x11, 0x00


	//----- nvinfo : EIATTR_KPARAM_INFO
	.align		4
.L_18:
        /*005c*/ 	.byte	0x04, 0x17
        /*005e*/ 	.short	(.L_20 - .L_19)
.L_19:
        /*0060*/ 	.word	0x00000000
        /*0064*/ 	.short	0x0015
        /*0066*/ 	.short	0x0068
        /*0068*/ 	.byte	0x00, 0xf0, 0x11, 0x00


	//----- nvinfo : EIATTR_KPARAM_INFO
	.align		4
.L_20:
        /*006c*/ 	.byte	0x04, 0x17
        /*006e*/ 	.short	(.L_22 - .L_21)
.L_21:
        /*0070*/ 	.word	0x00000000
        /*0074*/ 	.short	0x0014
        /*0076*/ 	.short	0x0064
        /*0078*/ 	.byte	0x00, 0xf0, 0x11, 0x00


	//----- nvinfo : EIATTR_KPARAM_INFO
	.align		4
.L_22:
        /*007c*/ 	.byte	0x04, 0x17
        /*007e*/ 	.short	(.L_24 - .L_23)
.L_23:
        /*0080*/ 	.word	0x00000000
        /*0084*/ 	.short	0x0013
        /*0086*/ 	.short	0x0060
        /*0088*/ 	.byte	0x00, 0xf0, 0x11, 0x00


	//----- nvinfo : EIATTR_KPARAM_INFO
	.align		4
.L_24:
        /*008c*/ 	.byte	0x04, 0x17
        /*008e*/ 	.short	(.L_26 - .L_25)
.L_25:
        /*0090*/ 	.word	0x00000000
        /*0094*/ 	.short	0x0012
        /*0096*/ 	.short	0x005c
        /*0098*/ 	.byte	0x00, 0xf0, 0x11, 0x00


	//----- nvinfo : EIATTR_KPARAM_INFO
	.align		4
.L_26:
        /*009c*/ 	.byte	0x04, 0x17
        /*009e*/ 	.short	(.L_28 - .L_27)
.L_27:
        /*00a0*/ 	.word	0x00000000
        /*00a4*/ 	.short	0x0011
        /*00a6*/ 	.short	0x0058
        /*00a8*/ 	.byte	0x00, 0xf0, 0x11, 0x00


	//----- nvinfo : EIATTR_KPARAM_INFO
	.align		4
.L_28:
        /*00ac*/ 	.byte	0x04, 0x17
        /*00ae*/ 	.short	(.L_30 - .L_29)
.L_29:
        /*00b0*/ 	.word	0x00000000
        /*00b4*/ 	.short	0x0010
        /*00b6*/ 	.short	0x0054
        /*00b8*/ 	.byte	0x00, 0xf0, 0x11, 0x00


	//----- nvinfo : EIATTR_KPARAM_INFO
	.align		4
.L_30:
        /*00bc*/ 	.byte	0x04, 0x17
        /*00be*/ 	.short	(.L_32 - .L_31)
.L_31:
        /*00c0*/ 	.word	0x00000000
        /*00c4*/ 	.short	0x000f
        /*00c6*/ 	.short	0x0050
        /*00c8*/ 	.byte	0x00, 0xf0, 0x11, 0x00


	//----- nvinfo : EIATTR_KPARAM_INFO
	.align		4
.L_32:
        /*00cc*/ 	.byte	0x04, 0x17
        /*00ce*/ 	.short	(.L_34 - .L_33)
.L_33:
        /*00d0*/ 	.word	0x00000000
        /*00d4*/ 	.short	0x000e
        /*00d6*/ 	.short	0x004c
        /*00d8*/ 	.byte	0x00, 0xf0, 0x11, 0x00


	//----- nvinfo : EIATTR_KPARAM_INFO
	.align		4
.L_34:
        /*00dc*/ 	.byte	0x04, 0x17
        /*00de*/ 	.short	(.L_36 - .L_35)
.L_35:
        /*00e0*/ 	.word	0x00000000
        /*00e4*/ 	.short	0x000d
        /*00e6*/ 	.short	0x0048
        /*00e8*/ 	.byte	0x00, 0xf0, 0x11, 0x00


	//----- nvinfo : EIATTR_KPARAM_INFO
	.align		4
.L_36:
        /*00ec*/ 	.byte	0x04, 0x17
        /*00ee*/ 	.short	(.L_38 - .L_37)
.L_37:
        /*00f0*/ 	.word	0x00000000
        /*00f4*/ 	.short	0x000c
        /*00f6*/ 	.short	0x0044
        /*00f8*/ 	.byte	0x00, 0xf0, 0x11, 0x00


	//----- nvinfo : EIATTR_KPARAM_INFO
	.align		4
.L_38:
        /*00fc*/ 	.byte	0x04, 0x17
        /*00fe*/ 	.short	(.L_40 - .L_39)
.L_39:
        /*0100*/ 	.word	0x00000000
        /*0104*/ 	.short	0x000b
        /*0106*/ 	.short	0x0040
        /*0108*/ 	.byte	0x00, 0xf0, 0x11, 0x00


	//----- nvinfo : EIATTR_KPARAM_INFO
	.align		4
.L_40:
        /*010c*/ 	.byte	0x04, 0x17
        /*010e*/ 	.short	(.L_42 - .L_41)
.L_41:
        /*0110*/ 	.word	0x00000000
        /*0114*/ 	.short	0x000a
        /*0116*/ 	.short	0x003c
        /*0118*/ 	.byte	0x00, 0xf0, 0x11, 0x00


	//----- nvinfo : EIATTR_KPARAM_INFO
	.align		4
.L_42:
        /*011c*/ 	.byte	0x04, 0x17
        /*011e*/ 	.short	(.L_44 - .L_43)
.L_43:
        /*0120*/ 	.word	0x00000000
        /*0124*/ 	.short	0x0009
        /*0126*/ 	.short	0x0038
        /*0128*/ 	.byte	0x00, 0xf0, 0x11, 0x00


	//----- nvinfo : EIATTR_KPARAM_INFO
	.align		4
.L_44:
        /*012c*/ 	.byte	0x04, 0x17
        /*012e*/ 	.short	(.L_46 - .L_45)
.L_45:
        /*0130*/ 	.word	0x00000000
        /*0134*/ 	.short	0x0008
        /*0136*/ 	.short	0x0034
        /*0138*/ 	.byte	0x00, 0xf0, 0x11, 0x00


	//----- nvinfo : EIATTR_KPARAM_INFO
	.align		4
.L_46:
        /*013c*/ 	.byte	0x04, 0x17
        /*013e*/ 	.short	(.L_48 - .L_47)
.L_47:
        /*0140*/ 	.word	0x00000000
        /*0144*/ 	.short	0x0007
        /*0146*/ 	.short	0x0030
        /*0148*/ 	.byte	0x00, 0xf0, 0x11, 0x00


	//----- nvinfo : EIATTR_KPARAM_INFO
	.align		4
.L_48:
        /*014c*/ 	.byte	0x04, 0x17
        /*014e*/ 	.short	(.L_50 - .L_49)
.L_49:
        /*0150*/ 	.word	0x00000000
        /*0154*/ 	.short	0x0006
        /*0156*/ 	.short	0x002c
        /*0158*/ 	.byte	0x00, 0xf0, 0x11, 0x00


	//----- nvinfo : EIATTR_KPARAM_INFO
	.align		4
.L_50:
        /*015c*/ 	.byte	0x04, 0x17
        /*015e*/ 	.short	(.L_52 - .L_51)
.L_51:
        /*0160*/ 	.word	0x00000000
        /*0164*/ 	.short	0x0005
        /*0166*/ 	.short	0x0028
        /*0168*/ 	.byte	0x00, 0xf0, 0x11, 0x00


	//----- nvinfo : EIATTR_KPARAM_INFO
	.align		4
.L_52:
        /*016c*/ 	.byte	0x04, 0x17
        /*016e*/ 	.short	(.L_54 - .L_53)
.L_53:
        /*0170*/ 	.word	0x00000000
        /*0174*/ 	.short	0x0004
        /*0176*/ 	.short	0x0020
        /*0178*/ 	.byte	0x00, 0xf4, 0x21, 0x00


	//----- nvinfo : EIATTR_KPARAM_INFO
	.align		4
.L_54:
        /*017c*/ 	.byte	0x04, 0x17
        /*017e*/ 	.short	(.L_56 - .L_55)
.L_55:
        /*0180*/ 	.word	0x00000000
        /*0184*/ 	.short	0x0003
        /*0186*/ 	.short	0x0018
        /*0188*/ 	.byte	0x00, 0xf4, 0x21, 0x00


	//----- nvinfo : EIATTR_KPARAM_INFO
	.align		4
.L_56:
        /*018c*/ 	.byte	0x04, 0x17
        /*018e*/ 	.short	(.L_58 - .L_57)
.L_57:
        /*0190*/ 	.word	0x00000000
        /*0194*/ 	.short	0x0002
        /*0196*/ 	.short	0x0010
        /*0198*/ 	.byte	0x00, 0xf4, 0x21, 0x00


	//----- nvinfo : EIATTR_KPARAM_INFO
	.align		4
.L_58:
        /*019c*/ 	.byte	0x04, 0x17
        /*019e*/ 	.short	(.L_60 - .L_59)
.L_59:
        /*01a0*/ 	.word	0x00000000
        /*01a4*/ 	.short	0x0001
        /*01a6*/ 	.short	0x0008
        /*01a8*/ 	.byte	0x00, 0xf4, 0x21, 0x00


	//----- nvinfo : EIATTR_KPARAM_INFO
	.align		4
.L_60:
        /*01ac*/ 	.byte	0x04, 0x17
        /*01ae*/ 	.short	(.L_62 - .L_61)
.L_61:
        /*01b0*/ 	.word	0x00000000
        /*01b4*/ 	.short	0x0000
        /*01b6*/ 	.short	0x0000
        /*01b8*/ 	.byte	0x00, 0xf4, 0x21, 0x00


	//----- nvinfo : EIATTR_MAXREG_COUNT
	.align		4
.L_62:
        /*01bc*/ 	.byte	0x03, 0x1b
        /*01be*/ 	.short	0x00ff


	//----- nvinfo : EIATTR_NUM_BARRIERS
	.align		4
        /*01c0*/ 	.byte	0x02, 0x4c
        /*01c2*/ 	.byte	0x01
	.zero		1


	//----- nvinfo : EIATTR_ANNOTATIONS
	.align		4
        /*01c4*/ 	.byte	0x04, 0x55
        /*01c6*/ 	.short	(.L_64 - .L_63)


	//   ....[0]....
.L_63:
        /*01c8*/ 	.word	0x00000001
        /*01cc*/ 	.byte	0xc0, 0x1e, 0x00, 0x00, 0x01, 0x00, 0x00, 0x00, 0x40, 0x1f, 0x00, 0x00, 0x01, 0x00, 0x00, 0x00
        /* <DEDUP_REMOVED lines=14> */
        /*02bc*/ 	.byte	0xf0, 0x53, 0x00, 0x00, 0x01, 0x00, 0x00, 0x00, 0x10, 0x54, 0x00, 0x00


	//----- nvinfo : EIATTR_MERCURY_ISA_VERSION
	.align		4
.L_64:
        /*02c8*/ 	.byte	0x03, 0x5f
        /*02ca*/ 	.short	0x0000


	//----- nvinfo : EIATTR_COOP_GROUP_MASK_REGIDS
	.align		4
        /*02cc*/ 	.byte	0x04, 0x29
        /*02ce*/ 	.short	(.L_66 - .L_65)


	//   ....[0]....
.L_65:
        /*02d0*/ 	.word	0xffffffff


	//   ....[1]....
        /*02d4*/ 	.word	0xffffffff


	//   ....[2]....
        /*02d8*/ 	.word	0xffffffff


	//   ....[3]....
        /*02dc*/ 	.word	0xffffffff


	//   ....[4]....
        /*02e0*/ 	.word	0xffffffff


	//   ....[5]....
        /*02e4*/ 	.word	0xffffffff


	//   ....[6]....
        /*02e8*/ 	.word	0xffffffff


	//   ....[7]....
        /*02ec*/ 	.word	0xffffffff


	//   ....[8]....
        /*02f0*/ 	.word	0xffffffff


	//   ....[9]....
        /*02f4*/ 	.word	0xffffffff


	//   ....[10]....
        /*02f8*/ 	.word	0xffffffff


	//   ....[11]....
        /*02fc*/ 	.word	0xffffffff


	//   ....[12]....
        /*0300*/ 	.word	0xffffffff


	//   ....[13]....
        /*0304*/ 	.word	0xffffffff


	//   ....[14]....
        /*0308*/ 	.word	0xffffffff


	//   ....[15]....
        /*030c*/ 	.word	0xffffffff


	//   ....[16]....
        /*0310*/ 	.word	0xffffffff


	//   ....[17]....
        /*0314*/ 	.word	0xffffffff


	//   ....[18]....
        /*0318*/ 	.word	0xffffffff


	//   ....[19]....
        /*031c*/ 	.word	0xffffffff


	//   ....[20]....
        /*0320*/ 	.word	0xffffffff


	//   ....[21]....
        /*0324*/ 	.word	0xffffffff


	//   ....[22]....
        /*0328*/ 	.word	0xffffffff


	//   ....[23]....
        /*032c*/ 	.word	0xffffffff


	//   ....[24]....
        /*0330*/ 	.word	0xffffffff


	//   ....[25]....
        /*0334*/ 	.word	0xffffffff


	//   ....[26]....
        /*0338*/ 	.word	0xffffffff


	//   ....[27]....
        /*033c*/ 	.word	0xffffffff


	//   ....[28]....
        /*0340*/ 	.word	0xffffffff


	//   ....[29]....
        /*0344*/ 	.word	0xffffffff


	//   ....[30]....
        /*0348*/ 	.word	0xffffffff


	//   ....[31]....
        /*034c*/ 	.word	0xffffffff


	//   ....[32]....
        /*0350*/ 	.word	0xffffffff


	//   ....[33]....
        /*0354*/ 	.word	0xffffffff


	//   ....[34]....
        /*0358*/ 	.word	0xffffffff


	//   ....[35]....
        /*035c*/ 	.word	0xffffffff


	//   ....[36]....
        /*0360*/ 	.word	0xffffffff


	//   ....[37]....
        /*0364*/ 	.word	0xffffffff


	//   ....[38]....
        /*0368*/ 	.word	0xffffffff


	//   ....[39]....
        /*036c*/ 	.word	0xffffffff


	//----- nvinfo : EIATTR_COOP_GROUP_INSTR_OFFSETS
	.align		4
.L_66:
        /*0370*/ 	.byte	0x04, 0x28
        /*0372*/ 	.short	(.L_68 - .L_67)


	//   ....[0]....
.L_67:
        /*0374*/ 	.word	0x000041b0


	//   ....[1]....
        /*0378*/ 	.word	0x000041e0


	//   ....[2]....
        /*037c*/ 	.word	0x00004200


	//   ....[3]....
        /*0380*/ 	.word	0x00004220


	//   ....[4]....
        /*0384*/ 	.word	0x000042b0


	//   ....[5]....
        /*0388*/ 	.word	0x000042d0


	//   ....[6]....
        /*038c*/ 	.word	0x000042f0


	//   ....[7]....
        /*0390*/ 	.word	0x00004300


	//   ....[8]....
        /*0394*/ 	.word	0x00004330


	//   ....[9]....
        /*0398*/ 	.word	0x00004340


	//   ....[10]....
        /*039c*/ 	.word	0x00004390


	//   ....[11]....
        /*03a0*/ 	.word	0x000043b0


	//   ....[12]....
        /*03a4*/ 	.word	0x000043d0


	//   ....[13]....
        /*03a8*/ 	.word	0x000043f0


	//   ....[14]....
        /*03ac*/ 	.word	0x00004400


	//   ....[15]....
        /*03b0*/ 	.word	0x00004410


	//   ....[16]....
        /*03b4*/ 	.word	0x00004720


	//   ....[17]....
        /*03b8*/ 	.word	0x00004730


	//   ....[18]....
        /*03bc*/ 	.word	0x00004760


	//   ....[19]....
        /*03c0*/ 	.word	0x00004770


	//   ....[20]....
        /*03c4*/ 	.word	0x00004a10


	//   ....[21]....
        /*03c8*/ 	.word	0x00004ab0


	//   ....[22]....
        /*03cc*/ 	.word	0x00004b30


	//   ....[23]....
        /*03d0*/ 	.word	0x00004b90


	//   ....[24]....
        /*03d4*/ 	.word	0x00004bc0


	//   ....[25]....
        /*03d8*/ 	.word	0x00004bd0


	//   ....[26]....
        /*03dc*/ 	.word	0x00004ca0


	//   ....[27]....
        /*03e0*/ 	.word	0x00004cd0


	//   ....[28]....
        /*03e4*/ 	.word	0x00004d00


	//   ....[29]....
        /*03e8*/ 	.word	0x00004d60


	//   ....[30]....
        /*03ec*/ 	.word	0x00004d90


	//   ....[31]....
        /*03f0*/ 	.word	0x00004df0


	//   ....[32]....
        /*03f4*/ 	.word	0x00004e80


	//   ....[33]....
        /*03f8*/ 	.word	0x00004ea0


	//   ....[34]....
        /*03fc*/ 	.word	0x00004f90


	//   ....[35]....
        /*0400*/ 	.word	0x00004fc0


	//   ....[36]....
        /*0404*/ 	.word	0x00005230


	//   ....[37]....
        /*0408*/ 	.word	0x00005240


	//   ....[38]....
        /*040c*/ 	.word	0x00005270


	//   ....[39]....
        /*0410*/ 	.word	0x00005280


	//----- nvinfo : EIATTR_EXIT_INSTR_OFFSETS
	.align		4
.L_68:
        /*0414*/ 	.byte	0x04, 0x1c
        /*0416*/ 	.short	(.L_70 - .L_69)


	//   ....[0]....
.L_69:
        /*0418*/ 	.word	0x00009c70


	//   ....[1]....
        /*041c*/ 	.word	0x00009d10


	//----- nvinfo : EIATTR_REQNTID
	.align		4
.L_70:
        /*0420*/ 	.byte	0x04, 0x10
        /*0422*/ 	.short	(.L_72 - .L_71)
.L_71:
        /*0424*/ 	.word	0x00000080
        /*0428*/ 	.word	0x00000001
        /*042c*/ 	.word	0x00000001


	//----- nvinfo : EIATTR_CRS_STACK_SIZE
	.align		4
.L_72:
        /*0430*/ 	.byte	0x04, 0x1e
        /*0432*/ 	.short	(.L_74 - .L_73)
.L_73:
        /*0434*/ 	.word	0x00000000
.L_74:


//--------------------- .nv.callgraph             --------------------------
	.section	.nv.callgraph,"",@"SHT_CUDA_CALLGRAPH"
	.align	4
	.sectionentsize	8
	.align		4
        /*0000*/ 	.word	0x00000000
	.align		4
        /*0004*/ 	.word	0xffffffff
	.align		4
        /*0008*/ 	.word	0x00000000
	.align		4
        /*000c*/ 	.word	0xfffffffe
	.align		4
        /*0010*/ 	.word	0x00000000
	.align		4
        /*0014*/ 	.word	0xfffffffd
	.align		4
        /*0018*/ 	.word	0x00000000
	.align		4
        /*001c*/ 	.word	0xfffffffc


//--------------------- .nv.rel.action            --------------------------
	.section	.nv.rel.action,"",@"SHT_CUDA_RELOCINFO"
	.align	8
	.sectionentsize	8
        /*0000*/ 	.byte	0x73, 0x00, 0x00, 0x00, 0x00, 0x00, 0x00, 0x00, 0x00, 0x00, 0x00, 0x11, 0x25, 0x00, 0x05, 0x36


//--------------------- .nv.constant4             --------------------------
	.section	.nv.constant4,"a",@progbits
	.align	8
	.align		8
.nv.constant4:
        /*0000*/ 	.dword	_$_str


//--------------------- .nv.constant0.attn_fwd    --------------------------
	.section	.nv.constant0.attn_fwd,"a",@progbits
	.sectionflags	@""
	.align	4
.nv.constant0.attn_fwd:
	.zero		488


//--------------------- .text.attn_fwd            --------------------------
	.section	.text.attn_fwd,"ax",@progbits
	.sectioninfo	@"SHI_REGISTERS=255"
	.align	128
        .global         attn_fwd
        .type           attn_fwd,@function
        .size           attn_fwd,(.L_x_21 - attn_fwd)
        .other          attn_fwd,@"STO_CUDA_ENTRY STV_DEFAULT"
attn_fwd:
.text.attn_fwd:
[----:B------:R-:W-:Y:S02]  /*0000*/  IMAD.MOV.U32 R1, RZ, RZ, c[0x0][0x28] ;  /* 0x00000a00ff017624 */ /* 0x000fe400078e00ff */
[----:B------:R-:W0:Y:S01]  /*0010*/  S2R R17, SR_CTAID.X ;  /* 0x0000000000117919 */ /* 0x000e220000002500 */
[----:B------:R-:W-:Y:S01]  /*0020*/  IMAD.MOV.U32 R6, RZ, RZ, c[0x0][0x198] ;  /* 0x00006600ff067624 */ /* 0x000fe200078e00ff */
[----:B------:R-:W-:Y:S01]  /*0030*/  ULDC.64 UR6, c[0x0][0x118] ;  /* 0x0000460000067ab9 */ /* 0x000fe20000000a00 */
[----:B------:R-:W-:Y:S01]  /*0040*/  IADD3 R1, R1, -0x80, RZ ;  /* 0xffffff8001017810 */ /* 0x000fe20007ffe0ff */
[----:B------:R-:W1:Y:S04]  /*0050*/  S2R R82, SR_TID.X ;  /* 0x0000000000527919 */ /* 0x000e680000002100 */
[----:B------:R-:W2:Y:S01]  /*0060*/  S2R R84, SR_CTAID.Y ;  /* 0x0000000000547919 */ /* 0x000ea20000002600 */
[----:B0-----:R-:W-:Y:S01]  /*0070*/  IMAD.SHL.U32 R17, R17, 0x40, RZ ;  /* 0x0000004011117824 */ /* 0x001fe200078e00ff */
[----:B-1----:R-:W-:-:S04]  /*0080*/  SHF.R.U32.HI R2, RZ, 0x6, R82 ;  /* 0x00000006ff027819 */ /* 0x002fc80000011652 */
[----:B------:R-:W-:Y:S01]  /*0090*/  LOP3.LUT R3, R17, 0x3f, R82, 0xf8, !PT ;  /* 0x0000003f11037812 */ /* 0x000fe200078ef852 */
[----:B--2---:R-:W-:Y:S01]  /*00a0*/  IMAD R0, R84, c[0x0][0x190], RZ ;  /* 0x0000640054007a24 */ /* 0x004fe200078e02ff */
[----:B------:R-:W-:-:S03]  /*00b0*/  SGXT.U32 R4, R2, 0x1 ;  /* 0x000000010204781a */ /* 0x000fc60000000000 */
[----:B------:R-:W-:Y:S01]  /*00c0*/  IMAD R3, R3, c[0x0][0x194], RZ ;  /* 0x0000650003037a24 */ /* 0x000fe200078e02ff */
[----:B------:R-:W-:Y:S01]  /*00d0*/  SHF.L.U32 R2, R0, 0x1, RZ ;  /* 0x0000000100027819 */ /* 0x000fe200000006ff */
[----:B------:R-:W-:Y:S02]  /*00e0*/  IMAD R7, R4, c[0x0][0x198], RZ ;  /* 0x0000660004077a24 */ /* 0x000fe400078e02ff */
[----:B------:R-:W-:Y:S02]  /*00f0*/  IMAD.SHL.U32 R5, R3, 0x2, RZ ;  /* 0x0000000203057824 */ /* 0x000fe400078e00ff */
[----:B------:R-:W-:-:S03]  /*0100*/  IMAD.HI R0, R0, 0x2, RZ ;  /* 0x0000000200007827 */ /* 0x000fc600078e02ff */
[----:B------:R-:W-:Y:S01]  /*0110*/  IADD3 R2, P0, P1, R5, c[0x0][0x160], R2 ;  /* 0x0000580005027a10 */ /* 0x000fe2000791e002 */
[----:B------:R-:W-:-:S04]  /*0120*/  IMAD.HI R3, R3, 0x2, RZ ;  /* 0x0000000203037827 */ /* 0x000fc800078e02ff */
[C---:B------:R-:W-:Y:S01]  /*0130*/  IMAD R5, R6.reuse, 0x2, R7 ;  /* 0x0000000206057824 */ /* 0x040fe200078e0207 */
[----:B------:R-:W-:Y:S02]  /*0140*/  IADD3.X R0, R3, c[0x0][0x164], R0, P0, P1 ;  /* 0x0000590003007a10 */ /* 0x000fe400007e2400 */
[-C--:B------:R-:W-:Y:S01]  /*0150*/  LEA R8, P0, R7, R2.reuse, 0x1 ;  /* 0x0000000207087211 */ /* 0x080fe200078008ff */
[C---:B------:R-:W-:Y:S01]  /*0160*/  IMAD R13, R6.reuse, 0x2, R5 ;  /* 0x00000002060d7824 */ /* 0x040fe200078e0205 */
[----:B------:R-:W-:Y:S02]  /*0170*/  LEA R10, P1, R5, R2, 0x1 ;  /* 0x00000002050a7211 */ /* 0x000fe400078208ff */
[----:B------:R-:W-:Y:S02]  /*0180*/  LEA.HI.X.SX32 R9, R7, R0, 0x1, P0 ;  /* 0x0000000007097211 */ /* 0x000fe400000f0eff */
[C---:B------:R-:W-:Y:S02]  /*0190*/  LEA R7, R6.reuse, R13, 0x1 ;  /* 0x0000000d06077211 */ /* 0x040fe400078e08ff */
[----:B------:R-:W-:Y:S01]  /*01a0*/  LEA R12, P0, R13, R2, 0x1 ;  /* 0x000000020d0c7211 */ /* 0x000fe200078008ff */
[----:B------:R0:W2:Y:S01]  /*01b0*/  LDG.E.U16 R3, [R8.64] ;  /* 0x0000000608037981 */ /* 0x0000a2000c1e1500 */
[-C--:B------:R-:W-:Y:S01]  /*01c0*/  LEA.HI.X.SX32 R11, R5, R0.reuse, 0x1, P1 ;  /* 0x00000000050b7211 */ /* 0x080fe200008f0eff */
[----:B------:R-:W-:Y:S01]  /*01d0*/  IMAD R19, R6, 0x2, R7 ;  /* 0x0000000206137824 */ /* 0x000fe200078e0207 */
[----:B------:R-:W-:-:S02]  /*01e0*/  LEA.HI.X.SX32 R13, R13, R0, 0x1, P0 ;  /* 0x000000000d0d7211 */ /* 0x000fc400000f0eff */
[C---:B------:R-:W-:Y:S01]  /*01f0*/  LEA R14, P0, R7.reuse, R2, 0x1 ;  /* 0x00000002070e7211 */ /* 0x040fe200078008ff */
[C---:B------:R-:W-:Y:S01]  /*0200*/  IMAD R21, R6.reuse, 0x2, R19 ;  /* 0x0000000206157824 */ /* 0x040fe200078e0213 */
[----:B------:R1:W3:Y:S02]  /*0210*/  LDG.E.U16 R4, [R10.64] ;  /* 0x000000060a047981 */ /* 0x0002e4000c1e1500 */
[----:B------:R-:W-:Y:S01]  /*0220*/  LEA.HI.X.SX32 R15, R7, R0, 0x1, P0 ;  /* 0x00000000070f7211 */ /* 0x000fe200000f0eff */
[----:B------:R-:W-:Y:S01]  /*0230*/  IMAD R23, R6, 0x2, R21 ;  /* 0x0000000206177824 */ /* 0x000fe200078e0215 */
[C---:B------:R-:W-:Y:S01]  /*0240*/  LEA R20, P0, R21.reuse, R2, 0x1 ;  /* 0x0000000215147211 */ /* 0x040fe200078008ff */
[----:B------:R4:W5:Y:S03]  /*0250*/  LDG.E.U16 R5, [R12.64] ;  /* 0x000000060c057981 */ /* 0x000966000c1e1500 */
[----:B------:R-:W-:Y:S01]  /*0260*/  LEA.HI.X.SX32 R21, R21, R0, 0x1, P0 ;  /* 0x0000000015157211 */ /* 0x000fe200000f0eff */
[----:B------:R4:W2:Y:S01]  /*0270*/  LDG.E.U16 R7, [R14.64] ;  /* 0x000000060e077981 */ /* 0x0008a2000c1e1500 */
[----:B-1----:R-:W-:-:S02]  /*0280*/  LEA R10, P0, R23, R2, 0x1 ;  /* 0x00000002170a7211 */ /* 0x002fc400078008ff */
[C---:B------:R-:W-:Y:S01]  /*0290*/  LEA R25, R6.reuse, R23, 0x1 ;  /* 0x0000001706197211 */ /* 0x040fe200078e08ff */
[----:B0-----:R0:W2:Y:S01]  /*02a0*/  LDG.E.U16 R8, [R20.64] ;  /* 0x0000000614087981 */ /* 0x0010a2000c1e1500 */
[----:B------:R-:W-:Y:S02]  /*02b0*/  LEA R18, P1, R19, R2, 0x1 ;  /* 0x0000000213127211 */ /* 0x000fe400078208ff */
[-C--:B------:R-:W-:Y:S01]  /*02c0*/  LEA.HI.X.SX32 R11, R23, R0.reuse, 0x1, P0 ;  /* 0x00000000170b7211 */ /* 0x080fe200000f0eff */
[----:B------:R-:W-:Y:S01]  /*02d0*/  IMAD R23, R6, 0x2, R25 ;  /* 0x0000000206177824 */ /* 0x000fe200078e0219 */
[----:B------:R-:W-:-:S03]  /*02e0*/  LEA.HI.X.SX32 R19, R19, R0, 0x1, P1 ;  /* 0x0000000013137211 */ /* 0x000fc600008f0eff */
[C---:B------:R-:W-:Y:S01]  /*02f0*/  IMAD R27, R6.reuse, 0x2, R23 ;  /* 0x00000002061b7824 */ /* 0x040fe200078e0217 */
[C---:B----4-:R-:W-:Y:S01]  /*0300*/  LEA R12, P0, R25.reuse, R2, 0x1 ;  /* 0x00000002190c7211 */ /* 0x050fe200078008ff */
[----:B------:R1:W4:Y:S03]  /*0310*/  LDG.E.U16 R9, [R18.64] ;  /* 0x0000000612097981 */ /* 0x000326000c1e1500 */
[----:B------:R-:W-:Y:S01]  /*0320*/  LEA.HI.X.SX32 R13, R25, R0, 0x1, P0 ;  /* 0x00000000190d7211 */ /* 0x000fe200000f0eff */
[----:B------:R0:W2:Y:S01]  /*0330*/  LDG.E.U16 R28, [R10.64] ;  /* 0x000000060a1c7981 */ /* 0x0000a2000c1e1500 */
[-C--:B------:R-:W-:Y:S02]  /*0340*/  LEA R14, P0, R27, R2.reuse, 0x1 ;  /* 0x000000021b0e7211 */ /* 0x080fe400078008ff */
[----:B------:R-:W-:Y:S01]  /*0350*/  LEA R22, P1, R23, R2, 0x1 ;  /* 0x0000000217167211 */ /* 0x000fe200078208ff */
[----:B------:R0:W2:Y:S01]  /*0360*/  LDG.E.U16 R30, [R12.64] ;  /* 0x000000060c1e7981 */ /* 0x0000a2000c1e1500 */
[----:B-1----:R-:W-:Y:S01]  /*0370*/  IMAD R19, R6, 0x2, R27 ;  /* 0x0000000206137824 */ /* 0x002fe200078e021b */
[----:B------:R-:W-:-:S04]  /*0380*/  LEA.HI.X.SX32 R15, R27, R0, 0x1, P0 ;  /* 0x000000001b0f7211 */ /* 0x000fc800000f0eff */
[----:B0-----:R-:W-:Y:S01]  /*0390*/  LEA R21, R6, R19, 0x1 ;  /* 0x0000001306157211 */ /* 0x001fe200078e08ff */
[----:B------:R0:W2:Y:S01]  /*03a0*/  LDG.E.U16 R32, [R14.64] ;  /* 0x000000060e207981 */ /* 0x0000a2000c1e1500 */
[----:B------:R-:W-:-:S03]  /*03b0*/  LEA R18, P0, R19, R2, 0x1 ;  /* 0x0000000213127211 */ /* 0x000fc600078008ff */
[C---:B------:R-:W-:Y:S01]  /*03c0*/  IMAD R25, R6.reuse, 0x2, R21 ;  /* 0x0000000206197824 */ /* 0x040fe200078e0215 */
[-C--:B------:R-:W-:Y:S02]  /*03d0*/  LEA.HI.X.SX32 R23, R23, R0.reuse, 0x1, P1 ;  /* 0x0000000017177211 */ /* 0x080fe400008f0eff */
[----:B------:R-:W-:Y:S01]  /*03e0*/  LEA.HI.X.SX32 R19, R19, R0, 0x1, P0 ;  /* 0x0000000013137211 */ /* 0x000fe200000f0eff */
[C---:B------:R-:W-:Y:S01]  /*03f0*/  IMAD R27, R6.reuse, 0x2, R25 ;  /* 0x00000002061b7824 */ /* 0x040fe200078e0219 */
[-C--:B------:R-:W-:Y:S01]  /*0400*/  LEA R10, P0, R21, R2.reuse, 0x1 ;  /* 0x00000002150a7211 */ /* 0x080fe200078008ff */
[----:B------:R1:W2:Y:S01]  /*0410*/  LDG.E.U16 R49, [R22.64] ;  /* 0x0000000616317981 */ /* 0x0002a2000c1e1500 */
[----:B------:R-:W-:Y:S02]  /*0420*/  LEA R20, P1, R25, R2, 0x1 ;  /* 0x0000000219147211 */ /* 0x000fe400078208ff */
[----:B------:R-:W-:Y:S01]  /*0430*/  LEA.HI.X.SX32 R11, R21, R0, 0x1, P0 ;  /* 0x00000000150b7211 */ /* 0x000fe200000f0eff */
[----:B------:R0:W2:Y:S01]  /*0440*/  LDG.E.U16 R34, [R18.64] ;  /* 0x0000000612227981 */ /* 0x0000a2000c1e1500 */
[----:B------:R-:W-:Y:S01]  /*0450*/  LEA R12, P0, R27, R2, 0x1 ;  /* 0x000000021b0c7211 */ /* 0x000fe200078008ff */
[----:B-1----:R-:W-:Y:S01]  /*0460*/  IMAD R23, R6, 0x2, R27 ;  /* 0x0000000206177824 */ /* 0x002fe200078e021b */
[-C--:B------:R-:W-:Y:S01]  /*0470*/  LEA.HI.X.SX32 R21, R25, R0.reuse, 0x1, P1 ;  /* 0x0000000019157211 */ /* 0x080fe200008f0eff */
[----:B------:R1:W2:Y:S01]  /*0480*/  LDG.E.U16 R36, [R10.64] ;  /* 0x000000060a247981 */ /* 0x0002a2000c1e1500 */
[----:B------:R-:W-:-:S02]  /*0490*/  LEA.HI.X.SX32 R13, R27, R0, 0x1, P0 ;  /* 0x000000001b0d7211 */ /* 0x000fc400000f0eff */
[C---:B0-----:R-:W-:Y:S01]  /*04a0*/  LEA R14, P0, R23.reuse, R2, 0x1 ;  /* 0x00000002170e7211 */ /* 0x041fe200078008ff */
[----:B------:R0:W2:Y:S01]  /*04b0*/  LDG.E.U16 R51, [R20.64] ;  /* 0x0000000614337981 */ /* 0x0000a2000c1e1500 */
[C---:B------:R-:W-:Y:S02]  /*04c0*/  LEA R25, R6.reuse, R23, 0x1 ;  /* 0x0000001706197211 */ /* 0x040fe400078e08ff */
[----:B------:R-:W-:Y:S01]  /*04d0*/  LEA.HI.X.SX32 R15, R23, R0, 0x1, P0 ;  /* 0x00000000170f7211 */ /* 0x000fe200000f0eff */
[----:B------:R0:W2:Y:S02]  /*04e0*/  LDG.E.U16 R38, [R12.64] ;  /* 0x000000060c267981 */ /* 0x0000a4000c1e1500 */
[C---:B------:R-:W-:Y:S01]  /*04f0*/  IMAD R23, R6.reuse, 0x2, R25 ;  /* 0x0000000206177824 */ /* 0x040fe200078e0219 */
[C---:B------:R-:W-:Y:S01]  /*0500*/  LEA R18, P0, R25.reuse, R2, 0x1 ;  /* 0x0000000219127211 */ /* 0x040fe200078008ff */
[----:B------:R1:W2:Y:S02]  /*0510*/  LDG.E.U16 R40, [R14.64] ;  /* 0x000000060e287981 */ /* 0x0002a4000c1e1500 */
[----:B------:R-:W-:Y:S01]  /*0520*/  IMAD R27, R6, 0x2, R23 ;  /* 0x00000002061b7824 */ /* 0x000fe200078e0217 */
[----:B------:R-:W-:-:S03]  /*0530*/  LEA.HI.X.SX32 R19, R25, R0, 0x1, P0 ;  /* 0x0000000019137211 */ /* 0x000fc600000f0eff */
[C---:B0-----:R-:W-:Y:S01]  /*0540*/  IMAD R21, R6.reuse, 0x2, R27 ;  /* 0x0000000206157824 */ /* 0x041fe200078e021b */
[C---:B-1----:R-:W-:Y:S01]  /*0550*/  LEA R10, P0, R27.reuse, R2, 0x1 ;  /* 0x000000021b0a7211 */ /* 0x042fe200078008ff */
[----:B------:R0:W2:Y:S03]  /*0560*/  LDG.E.U16 R42, [R18.64] ;  /* 0x00000006122a7981 */ /* 0x0000a6000c1e1500 */
[----:B------:R-:W-:Y:S02]  /*0570*/  LEA.HI.X.SX32 R11, R27, R0, 0x1, P0 ;  /* 0x000000001b0b7211 */ /* 0x000fe400000f0eff */
[C---:B------:R-:W-:Y:S02]  /*0580*/  LEA R12, P0, R21.reuse, R2, 0x1 ;  /* 0x00000002150c7211 */ /* 0x040fe400078008ff */
[----:B------:R-:W-:Y:S01]  /*0590*/  LEA R25, R6, R21, 0x1 ;  /* 0x0000001506197211 */ /* 0x000fe200078e08ff */
[----:B------:R1:W3:Y:S01]  /*05a0*/  LDG.E.U16 R44, [R10.64] ;  /* 0x000000060a2c7981 */ /* 0x0002e2000c1e1500 */
[----:B------:R-:W-:-:S03]  /*05b0*/  LEA.HI.X.SX32 R13, R21, R0, 0x1, P0 ;  /* 0x00000000150d7211 */ /* 0x000fc600000f0eff */
[C---:B------:R-:W-:Y:S01]  /*05c0*/  IMAD R21, R6.reuse, 0x2, R25 ;  /* 0x0000000206157824 */ /* 0x040fe200078e0219 */
[-C--:B------:R-:W-:Y:S01]  /*05d0*/  LEA R22, P1, R23, R2.reuse, 0x1 ;  /* 0x0000000217167211 */ /* 0x080fe200078208ff */
[----:B------:R1:W3:Y:S01]  /*05e0*/  LDG.E.U16 R46, [R12.64] ;  /* 0x000000060c2e7981 */ /* 0x0002e2000c1e1500 */
[----:B------:R-:W-:Y:S01]  /*05f0*/  LEA R14, P0, R25, R2, 0x1 ;  /* 0x00000002190e7211 */ /* 0x000fe200078008ff */
[C---:B------:R-:W-:Y:S01]  /*0600*/  IMAD R27, R6.reuse, 0x2, R21 ;  /* 0x00000002061b7824 */ /* 0x040fe200078e0215 */
[-C--:B------:R-:W-:Y:S02]  /*0610*/  LEA.HI.X.SX32 R23, R23, R0.reuse, 0x1, P1 ;  /* 0x0000000017177211 */ /* 0x080fe400008f0eff */
[----:B------:R-:W-:Y:S01]  /*0620*/  LEA.HI.X.SX32 R15, R25, R0, 0x1, P0 ;  /* 0x00000000190f7211 */ /* 0x000fe200000f0eff */
[----:B------:R-:W-:Y:S01]  /*0630*/  IMAD R25, R6, 0x2, R27 ;  /* 0x0000000206197824 */ /* 0x000fe200078e021b */
[C---:B0-----:R-:W-:Y:S01]  /*0640*/  LEA R18, P0, R27.reuse, R2, 0x1 ;  /* 0x000000021b127211 */ /* 0x041fe200078008ff */
[----:B------:R0:W3:Y:S03]  /*0650*/  LDG.E.U16 R53, [R22.64] ;  /* 0x0000000616357981 */ /* 0x0000e6000c1e1500 */
[----:B------:R-:W-:Y:S01]  /*0660*/  LEA.HI.X.SX32 R19, R27, R0, 0x1, P0 ;  /* 0x000000001b137211 */ /* 0x000fe200000f0eff */
[----:B------:R0:W5:Y:S01]  /*0670*/  LDG.E.U16 R48, [R14.64] ;  /* 0x000000060e307981 */ /* 0x000162000c1e1500 */
[----:B-1----:R-:W-:-:S02]  /*0680*/  LEA R10, P0, R25, R2, 0x1 ;  /* 0x00000002190a7211 */ /* 0x002fc400078008ff */
[----:B------:R-:W-:Y:S01]  /*0690*/  LEA R20, P1, R21, R2, 0x1 ;  /* 0x0000000215147211 */ /* 0x000fe200078208ff */
[----:B------:R1:W5:Y:S01]  /*06a0*/  LDG.E.U16 R50, [R18.64] ;  /* 0x0000000612327981 */ /* 0x000362000c1e1500 */
[----:B0-----:R-:W-:Y:S02]  /*06b0*/  LEA R23, R6, R25, 0x1 ;  /* 0x0000001906177211 */ /* 0x001fe400078e08ff */
[----:B------:R-:W-:-:S03]  /*06c0*/  LEA.HI.X.SX32 R11, R25, R0, 0x1, P0 ;  /* 0x00000000190b7211 */ /* 0x000fc600000f0eff */
[C---:B------:R-:W-:Y:S01]  /*06d0*/  IMAD R27, R6.reuse, 0x2, R23 ;  /* 0x00000002061b7824 */ /* 0x040fe200078e0217 */
[----:B------:R-:W-:Y:S01]  /*06e0*/  LEA.HI.X.SX32 R21, R21, R0, 0x1, P1 ;  /* 0x0000000015157211 */ /* 0x000fe200008f0eff */
[----:B------:R0:W5:Y:S02]  /*06f0*/  LDG.E.U16 R52, [R10.64] ;  /* 0x000000060a347981 */ /* 0x000164000c1e1500 */
[C---:B------:R-:W-:Y:S01]  /*0700*/  IMAD R25, R6.reuse, 0x2, R27 ;  /* 0x0000000206197824 */ /* 0x040fe200078e021b */
[C---:B------:R-:W-:Y:S01]  /*0710*/  LEA R12, P0, R23.reuse, R2, 0x1 ;  /* 0x00000002170c7211 */ /* 0x040fe200078008ff */
[----:B------:R0:W5:Y:S03]  /*0720*/  LDG.E.U16 R55, [R20.64] ;  /* 0x0000000614377981 */ /* 0x000166000c1e1500 */
[----:B------:R-:W-:Y:S02]  /*0730*/  LEA R29, R6, R25, 0x1 ;  /* 0x00000019061d7211 */ /* 0x000fe400078e08ff */
[----:B------:R-:W-:-:S03]  /*0740*/  LEA.HI.X.SX32 R13, R23, R0, 0x1, P0 ;  /* 0x00000000170d7211 */ /* 0x000fc600000f0eff */
[C---:B------:R-:W-:Y:S01]  /*0750*/  IMAD R31, R6.reuse, 0x2, R29 ;  /* 0x00000002061f7824 */ /* 0x040fe200078e021d */
[C---:B------:R-:W-:Y:S01]  /*0760*/  LEA R14, P0, R25.reuse, R2, 0x1 ;  /* 0x00000002190e7211 */ /* 0x040fe200078008ff */
[----:B------:R1:W5:Y:S02]  /*0770*/  LDG.E.U16 R54, [R12.64] ;  /* 0x000000060c367981 */ /* 0x000364000c1e1500 */
[C---:B0-----:R-:W-:Y:S01]  /*0780*/  IMAD R21, R6.reuse, 0x2, R31 ;  /* 0x0000000206157824 */ /* 0x041fe200078e021f */
[----:B------:R-:W-:Y:S02]  /*0790*/  LEA.HI.X.SX32 R15, R25, R0, 0x1, P0 ;  /* 0x00000000190f7211 */ /* 0x000fe400000f0eff */
[C---:B------:R-:W-:Y:S02]  /*07a0*/  LEA R22, P1, R27.reuse, R2, 0x1 ;  /* 0x000000021b167211 */ /* 0x040fe400078208ff */
[----:B------:R-:W-:Y:S01]  /*07b0*/  LEA R25, R6, R21, 0x1 ;  /* 0x0000001506197211 */ /* 0x000fe200078e08ff */
[----:B------:R0:W5:Y:S01]  /*07c0*/  LDG.E.U16 R56, [R14.64] ;  /* 0x000000060e387981 */ /* 0x000162000c1e1500 */
[----:B------:R-:W-:-:S02]  /*07d0*/  LEA.HI.X.SX32 R23, R27, R0, 0x1, P1 ;  /* 0x000000001b177211 */ /* 0x000fc400008f0eff */
[C---:B-1----:R-:W-:Y:S01]  /*07e0*/  LEA R18, P0, R29.reuse, R2, 0x1 ;  /* 0x000000021d127211 */ /* 0x042fe200078008ff */
[C---:B------:R-:W-:Y:S02]  /*07f0*/  IMAD R27, R6.reuse, 0x2, R25 ;  /* 0x00000002061b7824 */ /* 0x040fe400078e0219 */
[----:B------:R1:W5:Y:S01]  /*0800*/  LDG.E.U16 R57, [R22.64] ;  /* 0x0000000616397981 */ /* 0x000362000c1e1500 */
[----:B------:R-:W-:Y:S01]  /*0810*/  LEA.HI.X.SX32 R19, R29, R0, 0x1, P0 ;  /* 0x000000001d137211 */ /* 0x000fe200000f0eff */
[C---:B------:R-:W-:Y:S01]  /*0820*/  IMAD R29, R6.reuse, 0x2, R27 ;  /* 0x00000002061d7824 */ /* 0x040fe200078e021b */
[-C--:B------:R-:W-:Y:S02]  /*0830*/  LEA R10, P0, R31, R2.reuse, 0x1 ;  /* 0x000000021f0a7211 */ /* 0x080fe400078008ff */
[----:B------:R-:W-:Y:S01]  /*0840*/  LEA R20, P1, R21, R2, 0x1 ;  /* 0x0000000215147211 */ /* 0x000fe200078208ff */
[----:B------:R0:W5:Y:S01]  /*0850*/  LDG.E.U16 R58, [R18.64] ;  /* 0x00000006123a7981 */ /* 0x000162000c1e1500 */
[----:B------:R-:W-:-:S02]  /*0860*/  LEA R33, R6, R29, 0x1 ;  /* 0x0000001d06217211 */ /* 0x000fc400078e08ff */
[----:B------:R-:W-:-:S03]  /*0870*/  LEA.HI.X.SX32 R11, R31, R0, 0x1, P0 ;  /* 0x000000001f0b7211 */ /* 0x000fc600000f0eff */
[C---:B-1----:R-:W-:Y:S01]  /*0880*/  IMAD R23, R6.reuse, 0x2, R33 ;  /* 0x0000000206177824 */ /* 0x042fe200078e0221 */
[C---:B------:R-:W-:Y:S01]  /*0890*/  LEA R12, P0, R25.reuse, R2, 0x1 ;  /* 0x00000002190c7211 */ /* 0x040fe200078008ff */
[----:B------:R1:W5:Y:S02]  /*08a0*/  LDG.E.U16 R59, [R10.64] ;  /* 0x000000060a3b7981 */ /* 0x000364000c1e1500 */
[C---:B------:R-:W-:Y:S01]  /*08b0*/  IMAD R31, R6.reuse, 0x2, R23 ;  /* 0x00000002061f7824 */ /* 0x040fe200078e0217 */
[----:B------:R-:W-:Y:S02]  /*08c0*/  LEA.HI.X.SX32 R13, R25, R0, 0x1, P0 ;  /* 0x00000000190d7211 */ /* 0x000fe400000f0eff */
[C---:B0-----:R-:W-:Y:S02]  /*08d0*/  LEA R14, P0, R27.reuse, R2, 0x1 ;  /* 0x000000021b0e7211 */ /* 0x041fe400078008ff */
[----:B------:R-:W-:Y:S01]  /*08e0*/  LEA R25, R6, R31, 0x1 ;  /* 0x0000001f06197211 */ /* 0x000fe200078e08ff */
[----:B------:R0:W5:Y:S01]  /*08f0*/  LDG.E.U16 R60, [R12.64] ;  /* 0x000000060c3c7981 */ /* 0x000162000c1e1500 */
[----:B------:R-:W-:-:S03]  /*0900*/  LEA.HI.X.SX32 R15, R27, R0, 0x1, P0 ;  /* 0x000000001b0f7211 */ /* 0x000fc600000f0eff */
[C---:B------:R-:W-:Y:S01]  /*0910*/  IMAD R27, R6.reuse, 0x2, R25 ;  /* 0x00000002061b7824 */ /* 0x040fe200078e0219 */
[----:B------:R-:W-:Y:S01]  /*0920*/  LEA R18, P0, R29, R2, 0x1 ;  /* 0x000000021d127211 */ /* 0x000fe200078008ff */
[----:B------:R0:W5:Y:S02]  /*0930*/  LDG.E.U16 R62, [R14.64] ;  /* 0x000000060e3e7981 */ /* 0x000164000c1e1500 */
[C---:B------:R-:W-:Y:S01]  /*0940*/  IMAD R35, R6.reuse, 0x2, R27 ;  /* 0x0000000206237824 */ /* 0x040fe200078e021b */
[-C--:B------:R-:W-:Y:S02]  /*0950*/  LEA.HI.X.SX32 R21, R21, R0.reuse, 0x1, P1 ;  /* 0x0000000015157211 */ /* 0x080fe400008f0eff */
[----:B------:R-:W-:Y:S02]  /*0960*/  LEA.HI.X.SX32 R19, R29, R0, 0x1, P0 ;  /* 0x000000001d137211 */ /* 0x000fe400000f0eff */
[----:B-1----:R-:W-:Y:S01]  /*0970*/  LEA R10, P1, R33, R2, 0x1 ;  /* 0x00000002210a7211 */ /* 0x002fe200078208ff */
[----:B------:R1:W5:Y:S01]  /*0980*/  LDG.E.U16 R61, [R20.64] ;  /* 0x00000006143d7981 */ /* 0x000362000c1e1500 */
[----:B------:R-:W-:-:S02]  /*0990*/  LEA R29, R6, R35, 0x1 ;  /* 0x00000023061d7211 */ /* 0x000fc400078e08ff */
[----:B------:R-:W-:Y:S01]  /*09a0*/  LEA.HI.X.SX32 R11, R33, R0, 0x1, P1 ;  /* 0x00000000210b7211 */ /* 0x000fe200008f0eff */
[----:B------:R0:W5:Y:S02]  /*09b0*/  LDG.E.U16 R63, [R18.64] ;  /* 0x00000006123f7981 */ /* 0x000164000c1e1500 */
[----:B------:R-:W-:Y:S01]  /*09c0*/  IMAD R33, R6, 0x2, R29 ;  /* 0x0000000206217824 */ /* 0x000fe200078e021d */
[----:B-1----:R-:W-:-:S03]  /*09d0*/  LEA R20, P0, R23, R2, 0x1 ;  /* 0x0000000217147211 */ /* 0x002fc600078008ff */
[C---:B------:R-:W-:Y:S01]  /*09e0*/  IMAD R37, R6.reuse, 0x2, R33 ;  /* 0x0000000206257824 */ /* 0x040fe200078e0221 */
[----:B------:R-:W-:Y:S01]  /*09f0*/  LEA R22, P1, R27, R2, 0x1 ;  /* 0x000000021b167211 */ /* 0x000fe200078208ff */
[----:B------:R1:W5:Y:S01]  /*0a00*/  LDG.E.U16 R65, [R10.64] ;  /* 0x000000060a417981 */ /* 0x000362000c1e1500 */
[----:B------:R-:W-:Y:S02]  /*0a10*/  LEA.HI.X.SX32 R21, R23, R0, 0x1, P0 ;  /* 0x0000000017157211 */ /* 0x000fe400000f0eff */
[----:B0-----:R-:W-:Y:S02]  /*0a20*/  LEA R12, P0, R31, R2, 0x1 ;  /* 0x000000021f0c7211 */ /* 0x001fe400078008ff */
[-C--:B------:R-:W-:Y:S01]  /*0a30*/  LEA.HI.X.SX32 R23, R27, R0.reuse, 0x1, P1 ;  /* 0x000000001b177211 */ /* 0x080fe200008f0eff */
[----:B------:R0:W5:Y:S01]  /*0a40*/  LDG.E.U16 R64, [R20.64] ;  /* 0x0000000614407981 */ /* 0x000162000c1e1500 */
[----:B------:R-:W-:Y:S02]  /*0a50*/  LEA.HI.X.SX32 R13, R31, R0, 0x1, P0 ;  /* 0x000000001f0d7211 */ /* 0x000fe400000f0eff */
[----:B------:R-:W-:Y:S01]  /*0a60*/  LEA R31, R6, R37, 0x1 ;  /* 0x00000025061f7211 */ /* 0x000fe200078e08ff */
[----:B------:R0:W5:Y:S01]  /*0a70*/  LDG.E.U16 R69, [R22.64] ;  /* 0x0000000616457981 */ /* 0x000162000c1e1500 */
[----:B------:R-:W-:-:S03]  /*0a80*/  LEA R14, P0, R25, R2, 0x1 ;  /* 0x00000002190e7211 */ /* 0x000fc600078008ff */
[C---:B------:R-:W-:Y:S01]  /*0a90*/  IMAD R39, R6.reuse, 0x2, R31 ;  /* 0x0000000206277824 */ /* 0x040fe200078e021f */
[----:B------:R-:W-:Y:S01]  /*0aa0*/  LEA.HI.X.SX32 R15, R25, R0, 0x1, P0 ;  /* 0x00000000190f7211 */ /* 0x000fe200000f0eff */
[----:B------:R0:W5:Y:S02]  /*0ab0*/  LDG.E.U16 R66, [R12.64] ;  /* 0x000000060c427981 */ /* 0x000164000c1e1500 */
[C---:B------:R-:W-:Y:S01]  /*0ac0*/  IMAD R25, R6.reuse, 0x2, R39 ;  /* 0x0000000206197824 */ /* 0x040fe200078e0227 */
[C---:B-1----:R-:W-:Y:S01]  /*0ad0*/  LEA R10, P0, R35.reuse, R2, 0x1 ;  /* 0x00000002230a7211 */ /* 0x042fe200078008ff */
[----:B------:R1:W5:Y:S03]  /*0ae0*/  LDG.E.U16 R67, [R14.64] ;  /* 0x000000060e437981 */ /* 0x000366000c1e1500 */
[----:B------:R-:W-:Y:S02]  /*0af0*/  LEA R27, R6, R25, 0x1 ;  /* 0x00000019061b7211 */ /* 0x000fe400078e08ff */
[----:B------:R-:W-:-:S03]  /*0b00*/  LEA.HI.X.SX32 R11, R35, R0, 0x1, P0 ;  /* 0x00000000230b7211 */ /* 0x000fc600000f0eff */
[C---:B------:R-:W-:Y:S01]  /*0b10*/  IMAD R35, R6.reuse, 0x2, R27 ;  /* 0x0000000206237824 */ /* 0x040fe200078e021b */
[C---:B------:R-:W-:Y:S01]  /*0b20*/  LEA R18, P0, R29.reuse, R2, 0x1 ;  /* 0x000000021d127211 */ /* 0x040fe200078008ff */
[----:B------:R1:W5:Y:S02]  /*0b30*/  LDG.E.U16 R68, [R10.64] ;  /* 0x000000060a447981 */ /* 0x000364000c1e1500 */
[----:B------:R-:W-:Y:S01]  /*0b40*/  IMAD R41, R6, 0x2, R35 ;  /* 0x0000000206297824 */ /* 0x000fe200078e0223 */
[----:B------:R-:W-:-:S04]  /*0b50*/  LEA.HI.X.SX32 R19, R29, R0, 0x1, P0 ;  /* 0x000000001d137211 */ /* 0x000fc800000f0eff */
[----:B------:R-:W-:Y:S01]  /*0b60*/  LEA R29, R6, R41, 0x1 ;  /* 0x00000029061d7211 */ /* 0x000fe200078e08ff */
[----:B------:R1:W5:Y:S01]  /*0b70*/  LDG.E.U16 R70, [R18.64] ;  /* 0x0000000612467981 */ /* 0x000362000c1e1500 */
[----:B0-----:R-:W-:-:S03]  /*0b80*/  LEA R12, P0, R33, R2, 0x1 ;  /* 0x00000002210c7211 */ /* 0x001fc600078008ff */
[C---:B------:R-:W-:Y:S01]  /*0b90*/  IMAD R43, R6.reuse, 0x2, R29 ;  /* 0x00000002062b7824 */ /* 0x040fe200078e021d */
[----:B------:R-:W-:Y:S02]  /*0ba0*/  LEA.HI.X.SX32 R13, R33, R0, 0x1, P0 ;  /* 0x00000000210d7211 */ /* 0x000fe400000f0eff */
[-C--:B------:R-:W-:Y:S01]  /*0bb0*/  LEA R20, P1, R37, R2.reuse, 0x1 ;  /* 0x0000000225147211 */ /* 0x080fe200078208ff */
[C---:B------:R-:W-:Y:S01]  /*0bc0*/  IMAD R33, R6.reuse, 0x2, R43 ;  /* 0x0000000206217824 */ /* 0x040fe200078e022b */
[----:B-1----:R-:W-:Y:S01]  /*0bd0*/  LEA R14, P0, R31, R2, 0x1 ;  /* 0x000000021f0e7211 */ /* 0x002fe200078008ff */
[----:B------:R0:W5:Y:S01]  /*0be0*/  LDG.E.U16 R71, [R12.64] ;  /* 0x000000060c477981 */ /* 0x000162000c1e1500 */
[-C--:B------:R-:W-:Y:S02]  /*0bf0*/  LEA.HI.X.SX32 R21, R37, R0.reuse, 0x1, P1 ;  /* 0x0000000025157211 */ /* 0x080fe400008f0eff */
[C---:B------:R-:W-:Y:S02]  /*0c00*/  LEA R37, R6.reuse, R33, 0x1 ;  /* 0x0000002106257211 */ /* 0x040fe400078e08ff */
[----:B------:R-:W-:Y:S01]  /*0c10*/  LEA.HI.X.SX32 R15, R31, R0, 0x1, P0 ;  /* 0x000000001f0f7211 */ /* 0x000fe200000f0eff */
[----:B------:R1:W5:Y:S02]  /*0c20*/  LDG.E.U16 R73, [R20.64] ;  /* 0x0000000614497981 */ /* 0x000364000c1e1500 */
[C---:B------:R-:W-:Y:S01]  /*0c30*/  IMAD R31, R6.reuse, 0x2, R37 ;  /* 0x00000002061f7824 */ /* 0x040fe200078e0225 */
[C---:B------:R-:W-:Y:S01]  /*0c40*/  LEA R10, P0, R39.reuse, R2, 0x1 ;  /* 0x00000002270a7211 */ /* 0x040fe200078008ff */
[----:B------:R0:W5:Y:S02]  /*0c50*/  LDG.E.U16 R72, [R14.64] ;  /* 0x000000060e487981 */ /* 0x000164000c1e1500 */
[----:B------:R-:W-:Y:S01]  /*0c60*/  IMAD R23, R6, 0x2, R31 ;  /* 0x0000000206177824 */ /* 0x000fe200078e021f */
[----:B------:R-:W-:-:S04]  /*0c70*/  LEA.HI.X.SX32 R11, R39, R0, 0x1, P0 ;  /* 0x00000000270b7211 */ /* 0x000fc800000f0eff */
[C---:B------:R-:W-:Y:S01]  /*0c80*/  LEA R39, R6.reuse, R23, 0x1 ;  /* 0x0000001706277211 */ /* 0x040fe200078e08ff */
[----:B------:R0:W5:Y:S04]  /*0c90*/  LDG.E.U16 R74, [R10.64] ;  /* 0x000000060a4a7981 */ /* 0x000168000c1e1500 */
[----:B------:R-:W-:Y:S01]  /*0ca0*/  IMAD R45, R6, 0x2, R39 ;  /* 0x00000002062d7824 */ /* 0x000fe200078e0227 */
[----:B------:R-:W-:-:S03]  /*0cb0*/  LEA R18, P0, R25, R2, 0x1 ;  /* 0x0000000219127211 */ /* 0x000fc600078008ff */
[C---:B------:R-:W-:Y:S01]  /*0cc0*/  IMAD R47, R6.reuse, 0x2, R45 ;  /* 0x00000002062f7824 */ /* 0x040fe200078e022d */
[----:B------:R-:W-:Y:S02]  /*0cd0*/  LEA.HI.X.SX32 R19, R25, R0, 0x1, P0 ;  /* 0x0000000019137211 */ /* 0x000fe400000f0eff */
[C---:B0-----:R-:W-:Y:S02]  /*0ce0*/  LEA R12, P1, R27.reuse, R2, 0x1 ;  /* 0x000000021b0c7211 */ /* 0x041fe400078208ff */
[C---:B------:R-:W-:Y:S01]  /*0cf0*/  LEA R25, R6.reuse, R47, 0x1 ;  /* 0x0000002f06197211 */ /* 0x040fe200078e08ff */
[----:B------:R0:W5:Y:S01]  /*0d00*/  LDG.E.U16 R75, [R18.64] ;  /* 0x00000006124b7981 */ /* 0x000162000c1e1500 */
[----:B------:R-:W-:Y:S02]  /*0d10*/  LEA.HI.X.SX32 R13, R27, R0, 0x1, P1 ;  /* 0x000000001b0d7211 */ /* 0x000fe400008f0eff */
[-C--:B-1----:R-:W-:Y:S01]  /*0d20*/  LEA R20, P0, R35, R2.reuse, 0x1 ;  /* 0x0000000223147211 */ /* 0x082fe200078008ff */
[C---:B------:R-:W-:Y:S01]  /*0d30*/  IMAD R27, R6.reuse, 0x2, R25 ;  /* 0x00000002061b7824 */ /* 0x040fe200078e0219 */
[----:B------:R-:W-:Y:S01]  /*0d40*/  LEA R22, P1, R23, R2, 0x1 ;  /* 0x0000000217167211 */ /* 0x000fe200078208ff */
[----:B------:R1:W5:Y:S01]  /*0d50*/  LDG.E.U16 R77, [R12.64] ;  /* 0x000000060c4d7981 */ /* 0x000362000c1e1500 */
[----:B------:R-:W-:Y:S01]  /*0d60*/  LEA.HI.X.SX32 R21, R35, R0, 0x1, P0 ;  /* 0x0000000023157211 */ /* 0x000fe200000f0eff */
[----:B------:R-:W-:Y:S01]  /*0d70*/  IMAD R35, R6, 0x2, R27 ;  /* 0x0000000206237824 */ /* 0x000fe200078e021b */
[----:B------:R-:W-:-:S02]  /*0d80*/  LEA R14, P0, R41, R2, 0x1 ;  /* 0x00000002290e7211 */ /* 0x000fc400078008ff */
[-C--:B------:R-:W-:Y:S01]  /*0d90*/  LEA.HI.X.SX32 R23, R23, R0.reuse, 0x1, P1 ;  /* 0x0000000017177211 */ /* 0x080fe200008f0eff */
[----:B------:R0:W5:Y:S01]  /*0da0*/  LDG.E.U16 R76, [R20.64] ;  /* 0x00000006144c7981 */ /* 0x000162000c1e1500 */
[----:B------:R-:W-:Y:S02]  /*0db0*/  LEA.HI.X.SX32 R15, R41, R0, 0x1, P0 ;  /* 0x00000000290f7211 */ /* 0x000fe400000f0eff */
[C---:B------:R-:W-:Y:S01]  /*0dc0*/  LEA R10, P0, R43.reuse, R2, 0x1 ;  /* 0x000000022b0a7211 */ /* 0x040fe200078008ff */
[----:B------:R0:W5:Y:S01]  /*0dd0*/  LDG.E.U16 R81, [R22.64] ;  /* 0x0000000616517981 */ /* 0x000162000c1e1500 */
[C---:B------:R-:W-:Y:S02]  /*0de0*/  LEA R41, R6.reuse, R35, 0x1 ;  /* 0x0000002306297211 */ /* 0x040fe400078e08ff */
[----:B------:R-:W-:Y:S01]  /*0df0*/  LEA.HI.X.SX32 R11, R43, R0, 0x1, P0 ;  /* 0x000000002b0b7211 */ /* 0x000fe200000f0eff */
[----:B------:R1:W5:Y:S01]  /*0e00*/  LDG.E.U16 R78, [R14.64] ;  /* 0x000000060e4e7981 */ /* 0x000362000c1e1500 */
[----:B------:R-:W-:Y:S01]  /*0e10*/  LEA R24, P0, R25, R2, 0x1 ;  /* 0x0000000219187211 */ /* 0x000fe200078008ff */
[----:B------:R-:W-:-:S02]  /*0e20*/  IMAD R43, R6, 0x2, R41 ;  /* 0x00000002062b7824 */ /* 0x000fc400078e0229 */
[----:B------:R1:W5:Y:S01]  /*0e30*/  LDG.E.U16 R79, [R10.64] ;  /* 0x000000060a4f7981 */ /* 0x000362000c1e1500 */
[----:B------:R-:W-:Y:S02]  /*0e40*/  LEA.HI.X.SX32 R25, R25, R0, 0x1, P0 ;  /* 0x0000000019197211 */ /* 0x000fe400000f0eff */
[-C--:B0-----:R-:W-:Y:S02]  /*0e50*/  LEA R20, P1, R43, R2.reuse, 0x1 ;  /* 0x000000022b147211 */ /* 0x081fe400078208ff */
[----:B-1----:R-:W-:Y:S01]  /*0e60*/  LEA R12, P0, R33, R2, 0x1 ;  /* 0x00000002210c7211 */ /* 0x002fe200078008ff */
[----:B------:R0:W5:Y:S01]  /*0e70*/  LDG.E.U16 R83, [R24.64] ;  /* 0x0000000618537981 */ /* 0x000162000c1e1500 */
[-C--:B------:R-:W-:Y:S01]  /*0e80*/  LEA.HI.X.SX32 R21, R43, R0.reuse, 0x1, P1 ;  /* 0x000000002b157211 */ /* 0x080fe200008f0eff */
[----:B------:R-:W-:Y:S01]  /*0e90*/  IMAD R43, R6, 0x2, R43 ;  /* 0x00000002062b7824 */ /* 0x000fe200078e022b */
[----:B------:R-:W-:Y:S02]  /*0ea0*/  LEA.HI.X.SX32 R13, R33, R0, 0x1, P0 ;  /* 0x00000000210d7211 */ /* 0x000fe400000f0eff */
[-C--:B------:R-:W-:Y:S01]  /*0eb0*/  LEA R18, P1, R39, R2.reuse, 0x1 ;  /* 0x0000000227127211 */ /* 0x080fe200078208ff */
[----:B------:R1:W5:Y:S01]  /*0ec0*/  LDG.E.U16 R85, [R20.64] ;  /* 0x0000000614557981 */ /* 0x000362000c1e1500 */
[----:B------:R-:W-:-:S02]  /*0ed0*/  LEA R10, P0, R27, R2, 0x1 ;  /* 0x000000021b0a7211 */ /* 0x000fc400078008ff */
[-C--:B------:R-:W-:Y:S01]  /*0ee0*/  LEA.HI.X.SX32 R19, R39, R0.reuse, 0x1, P1 ;  /* 0x0000000027137211 */ /* 0x080fe200008f0eff */
[----:B------:R0:W5:Y:S01]  /*0ef0*/  LDG.E.U16 R33, [R12.64] ;  /* 0x000000060c217981 */ /* 0x000162000c1e1500 */
[----:B------:R-:W-:Y:S02]  /*0f00*/  LEA.HI.X.SX32 R11, R27, R0, 0x1, P0 ;  /* 0x000000001b0b7211 */ /* 0x000fe400000f0eff */
[-C--:B------:R-:W-:Y:S01]  /*0f10*/  LEA R26, P1, R43, R2.reuse, 0x1 ;  /* 0x000000022b1a7211 */ /* 0x080fe200078208ff */
[----:B------:R0:W5:Y:S01]  /*0f20*/  LDG.E.U16 R39, [R18.64] ;  /* 0x0000000612277981 */ /* 0x000162000c1e1500 */
[----:B------:R-:W-:Y:S02]  /*0f30*/  LEA R14, P0, R37, R2, 0x1 ;  /* 0x00000002250e7211 */ /* 0x000fe400078008ff */
[-C--:B------:R-:W-:Y:S01]  /*0f40*/  LEA.HI.X.SX32 R27, R43, R0.reuse, 0x1, P1 ;  /* 0x000000002b1b7211 */ /* 0x080fe200008f0eff */
[----:B------:R0:W5:Y:S01]  /*0f50*/  LDG.E.U16 R80, [R10.64] ;  /* 0x000000060a507981 */ /* 0x000162000c1e1500 */
[----:B------:R-:W-:-:S02]  /*0f60*/  LEA.HI.X.SX32 R15, R37, R0, 0x1, P0 ;  /* 0x00000000250f7211 */ /* 0x000fc400000f0eff */
[-C--:B-1----:R-:W-:Y:S01]  /*0f70*/  LEA R20, P1, R45, R2.reuse, 0x1 ;  /* 0x000000022d147211 */ /* 0x082fe200078208ff */
[----:B------:R-:W5:Y:S01]  /*0f80*/  LDG.E.U16 R26, [R26.64] ;  /* 0x000000061a1a7981 */ /* 0x000f62000c1e1500 */
[----:B------:R-:W-:Y:S02]  /*0f90*/  LEA R22, P0, R35, R2, 0x1 ;  /* 0x0000000223167211 */ /* 0x000fe400078008ff */
[----:B------:R-:W-:Y:S01]  /*0fa0*/  LEA R43, R6, R43, 0x1 ;  /* 0x0000002b062b7211 */ /* 0x000fe200078e08ff */
[----:B------:R1:W5:Y:S01]  /*0fb0*/  LDG.E.U16 R37, [R14.64] ;  /* 0x000000060e257981 */ /* 0x000362000c1e1500 */
[-C--:B------:R-:W-:Y:S02]  /*0fc0*/  LEA.HI.X.SX32 R21, R45, R0.reuse, 0x1, P1 ;  /* 0x000000002d157211 */ /* 0x080fe400008f0eff */
[----:B------:R-:W-:Y:S02]  /*0fd0*/  LEA.HI.X.SX32 R23, R35, R0, 0x1, P0 ;  /* 0x0000000023177211 */ /* 0x000fe400000f0eff */
[-C--:B0-----:R-:W-:Y:S01]  /*0fe0*/  LEA R24, P1, R43, R2.reuse, 0x1 ;  /* 0x000000022b187211 */ /* 0x081fe200078208ff */
[----:B------:R0:W5:Y:S01]  /*0ff0*/  LDG.E.U16 R35, [R20.64] ;  /* 0x0000000614237981 */ /* 0x000162000c1e1500 */
[----:B------:R-:W-:-:S02]  /*1000*/  LEA R10, P0, R29, R2, 0x1 ;  /* 0x000000021d0a7211 */ /* 0x000fc400078008ff */
[-C--:B------:R-:W-:Y:S01]  /*1010*/  LEA.HI.X.SX32 R25, R43, R0.reuse, 0x1, P1 ;  /* 0x000000002b197211 */ /* 0x080fe200008f0eff */
[----:B------:R-:W-:Y:S01]  /*1020*/  IMAD R43, R6, 0x2, R43 ;  /* 0x00000002062b7824 */ /* 0x000fe200078e022b */
[----:B------:R-:W-:Y:S01]  /*1030*/  LEA.HI.X.SX32 R11, R29, R0, 0x1, P0 ;  /* 0x000000001d0b7211 */ /* 0x000fe200000f0eff */
[----:B------:R-:W5:Y:S01]  /*1040*/  LDG.E.U16 R22, [R22.64] ;  /* 0x0000000616167981 */ /* 0x000f62000c1e1500 */
[-C--:B------:R-:W-:Y:S02]  /*1050*/  LEA R12, P0, R31, R2.reuse, 0x1 ;  /* 0x000000021f0c7211 */ /* 0x080fe400078008ff */
[----:B-1----:R-:W-:Y:S01]  /*1060*/  LEA R14, P1, R47, R2, 0x1 ;  /* 0x000000022f0e7211 */ /* 0x002fe200078208ff */
[----:B------:R-:W5:Y:S01]  /*1070*/  LDG.E.U16 R24, [R24.64] ;  /* 0x0000000618187981 */ /* 0x000f62000c1e1500 */
[-C--:B------:R-:W-:Y:S02]  /*1080*/  LEA.HI.X.SX32 R13, R31, R0.reuse, 0x1, P0 ;  /* 0x000000001f0d7211 */ /* 0x080fe400000f0eff */
[----:B------:R-:W-:Y:S01]  /*1090*/  LEA.HI.X.SX32 R15, R47, R0, 0x1, P1 ;  /* 0x000000002f0f7211 */ /* 0x000fe200008f0eff */
[----:B------:R1:W5:Y:S01]  /*10a0*/  LDG.E.U16 R10, [R10.64] ;  /* 0x000000060a0a7981 */ /* 0x000362000c1e1500 */
[----:B------:R-:W-:-:S02]  /*10b0*/  LEA R18, P0, R41, R2, 0x1 ;  /* 0x0000000229127211 */ /* 0x000fc400078008ff */
[----:B0-----:R-:W-:Y:S01]  /*10c0*/  LEA R20, P1, R43, R2, 0x1 ;  /* 0x000000022b147211 */ /* 0x001fe200078208ff */
[----:B------:R-:W5:Y:S01]  /*10d0*/  LDG.E.U16 R6, [R14.64] ;  /* 0x000000060e067981 */ /* 0x000f62000c1e1500 */
[-C--:B------:R-:W-:Y:S02]  /*10e0*/  LEA.HI.X.SX32 R19, R41, R0.reuse, 0x1, P0 ;  /* 0x0000000029137211 */ /* 0x080fe400000f0eff */
[----:B------:R-:W-:Y:S01]  /*10f0*/  LEA.HI.X.SX32 R21, R43, R0, 0x1, P1 ;  /* 0x000000002b157211 */ /* 0x000fe200008f0eff */
[----:B------:R-:W5:Y:S04]  /*1100*/  LDG.E.U16 R2, [R12.64] ;  /* 0x000000060c027981 */ /* 0x000f68000c1e1500 */
[----:B------:R-:W5:Y:S04]  /*1110*/  LDG.E.U16 R18, [R18.64] ;  /* 0x0000000612127981 */ /* 0x000f68000c1e1500 */
[----:B------:R-:W5:Y:S01]  /*1120*/  LDG.E.U16 R20, [R20.64] ;  /* 0x0000000614147981 */ /* 0x000f62000c1e1500 */
[----:B------:R-:W-:-:S02]  /*1130*/  LOP3.LUT R0, R82, 0x3f, RZ, 0xc0, !PT ;  /* 0x0000003f52007812 */ /* 0x000fc400078ec0ff */
[----:B------:R-:W-:-:S03]  /*1140*/  SHF.R.S32.HI R16, RZ, 0x6, R82 ;  /* 0x00000006ff107819 */ /* 0x000fc60000011452 */
[----:B-1----:R-:W-:Y:S01]  /*1150*/  IMAD.SHL.U32 R11, R0, 0x2, RZ ;  /* 0x00000002000b7824 */ /* 0x002fe200078e00ff */
[----:B------:R-:W-:-:S04]  /*1160*/  SGXT R16, R16, 0x1 ;  /* 0x000000011010781a */ /* 0x000fc80000000200 */
[----:B------:R-:W-:-:S04]  /*1170*/  LOP3.LUT R16, R11, 0x90, R16, 0x78, !PT ;  /* 0x000000900b107812 */ /* 0x000fc800078e7810 */
[C---:B------:R-:W-:Y:S01]  /*1180*/  LOP3.LUT R86, R16.reuse, 0x20, RZ, 0x3c, !PT ;  /* 0x0000002010567812 */ /* 0x040fe200078e3cff */
[----:B--2---:R0:W-:Y:S04]  /*1190*/  STS.U16 [R16], R3 ;  /* 0x0000000310007388 */ /* 0x0041e80000000400 */
[----:B----4-:R-:W-:Y:S04]  /*11a0*/  STS.U16 [R16+0x400], R9 ;  /* 0x0004000910007388 */ /* 0x010fe80000000400 */
[----:B------:R-:W-:Y:S04]  /*11b0*/  STS.U16 [R16+0x800], R49 ;  /* 0x0008003110007388 */ /* 0x000fe80000000400 */
[----:B------:R-:W-:Y:S04]  /*11c0*/  STS.U16 [R16+0xc00], R51 ;  /* 0x000c003310007388 */ /* 0x000fe80000000400 */
[----:B---3--:R-:W-:Y:S01]  /*11d0*/  STS.U16 [R16+0x1000], R53 ;  /* 0x0010003510007388 */ /* 0x008fe20000000400 */
[----:B0-----:R-:W-:-:S03]  /*11e0*/  LOP3.LUT R3, R16, 0x40, RZ, 0x3c, !PT ;  /* 0x0000004010037812 */ /* 0x001fc600078e3cff */
[----:B-----5:R-:W-:Y:S04]  /*11f0*/  STS.U16 [R16+0x1400], R55 ;  /* 0x0014003710007388 */ /* 0x020fe80000000400 */
[----:B------:R-:W-:Y:S01]  /*1200*/  STS.U16 [R16+0x1800], R57 ;  /* 0x0018003910007388 */ /* 0x000fe20000000400 */
[----:B------:R-:W-:-:S04]  /*1210*/  IADD3 R0, R17, 0x40, RZ ;  /* 0x0000004011007810 */ /* 0x000fc80007ffe0ff */
[----:B------:R-:W-:Y:S01]  /*1220*/  ISETP.GE.AND P0, PT, R0, 0x1, PT ;  /* 0x000000010000780c */ /* 0x000fe20003f06270 */
[----:B------:R-:W-:Y:S04]  /*1230*/  STS.U16 [R16+0x1c00], R61 ;  /* 0x001c003d10007388 */ /* 0x000fe80000000400 */
[----:B------:R-:W-:Y:S04]  /*1240*/  STS.U16 [R16+0x2000], R65 ;  /* 0x0020004110007388 */ /* 0x000fe80000000400 */
[----:B------:R-:W-:Y:S01]  /*1250*/  STS.U16 [R16+0x2400], R69 ;  /* 0x0024004510007388 */ /* 0x000fe20000000400 */
[----:B------:R-:W-:-:S03]  /*1260*/  MOV R191, 0x3f800000 ;  /* 0x3f80000000bf7802 */ /* 0x000fc60000000f00 */
[----:B------:R-:W-:Y:S04]  /*1270*/  STS.U16 [R16+0x2800], R73 ;  /* 0x0028004910007388 */ /* 0x000fe80000000400 */
        /* <DEDUP_REMOVED lines=21> */
[----:B------:R0:W-:Y:S04]  /*13d0*/  STS.U16 [R3+0x200], R5 ;  /* 0x0002000503007388 */ /* 0x0001e80000000400 */
[----:B------:R-:W-:Y:S01]  /*13e0*/  STS.U16 [R3+0x600], R28 ;  /* 0x0006001c03007388 */ /* 0x000fe20000000400 */
[----:B0-----:R-:W-:-:S03]  /*13f0*/  LOP3.LUT R5, R16, 0x60, RZ, 0x3c, !PT ;  /* 0x0000006010057812 */ /* 0x001fc600078e3cff */
[----:B------:R-:W-:Y:S04]  /*1400*/  STS.U16 [R3+0xa00], R34 ;  /* 0x000a002203007388 */ /* 0x000fe80000000400 */
[----:B------:R-:W-:Y:S04]  /*1410*/  STS.U16 [R3+0xe00], R40 ;  /* 0x000e002803007388 */ /* 0x000fe80000000400 */
[----:B------:R-:W-:Y:S04]  /*1420*/  STS.U16 [R3+0x1200], R46 ;  /* 0x0012002e03007388 */ /* 0x000fe80000000400 */
[----:B------:R0:W-:Y:S04]  /*1430*/  STS.U16 [R3+0x1600], R52 ;  /* 0x0016003403007388 */ /* 0x0001e80000000400 */
        /* <DEDUP_REMOVED lines=17> */
[----:B------:R-:W-:Y:S01]  /*1550*/  STS.U16 [R5+0x3f00], R20 ;  /* 0x003f001405007388 */ /* 0x000fe20000000400 */
[----:B------:R-:W-:Y:S01]  /*1560*/  IMAD.MOV.U32 R15, RZ, RZ, -0x800000 ;  /* 0xff800000ff0f7424 */ /* 0x000fe200078e00ff */
[----:B------:R-:W-:Y:S01]  /*1570*/  MOV R13, 0xff800000 ;  /* 0xff800000000d7802 */ /* 0x000fe20000000f00 */
[----:B------:R-:W-:Y:S01]  /*1580*/  IMAD.MOV.U32 R14, RZ, RZ, -0x800000 ;  /* 0xff800000ff0e7424 */ /* 0x000fe200078e00ff */
        /* <DEDUP_REMOVED lines=8> */
[----:B------:R1:W-:Y:S01]  /*1610*/  STS.U16 [R5+0x1700], R54 ;  /* 0x0017003605007388 */ /* 0x0003e20000000400 */
[----:B------:R-:W-:Y:S01]  /*1620*/  IMAD.MOV.U32 R189, RZ, RZ, 0x3f800000 ;  /* 0x3f800000ffbd7424 */ /* 0x000fe200078e00ff */
[----:B------:R-:W-:Y:S01]  /*1630*/  MOV R184, 0x3f800000 ;  /* 0x3f80000000b87802 */ /* 0x000fe20000000f00 */
[----:B------:R-:W-:Y:S01]  /*1640*/  IMAD.MOV.U32 R188, RZ, RZ, 0x3f800000 ;  /* 0x3f800000ffbc7424 */ /* 0x000fe200078e00ff */
[----:B------:R2:W-:Y:S01]  /*1650*/  STS.U16 [R5+0x1b00], R59 ;  /* 0x001b003b05007388 */ /* 0x0005e20000000400 */
[----:B------:R-:W-:Y:S01]  /*1660*/  IMAD.MOV.U32 R186, RZ, RZ, 0x3f800000 ;  /* 0x3f800000ffba7424 */ /* 0x000fe200078e00ff */
[----:B------:R-:W-:Y:S01]  /*1670*/  CS2R R56, SRZ ;  /* 0x0000000000387805 */ /* 0x000fe2000001ff00 */
[----:B------:R-:W-:Y:S01]  /*1680*/  IMAD.MOV.U32 R185, RZ, RZ, 0x3f800000 ;  /* 0x3f800000ffb97424 */ /* 0x000fe200078e00ff */
[----:B------:R3:W-:Y:S01]  /*1690*/  STS.U16 [R5+0x1f00], R63 ;  /* 0x001f003f05007388 */ /* 0x0007e20000000400 */
[----:B0-----:R-:W-:Y:S01]  /*16a0*/  CS2R R52, SRZ ;  /* 0x0000000000347805 */ /* 0x001fe2000001ff00 */
[----:B-1----:R-:W-:Y:S01]  /*16b0*/  CS2R R54, SRZ ;  /* 0x0000000000367805 */ /* 0x002fe2000001ff00 */
[----:B------:R-:W-:Y:S01]  /*16c0*/  CS2R R48, SRZ ;  /* 0x0000000000307805 */ /* 0x000fe2000001ff00 */
[----:B------:R0:W-:Y:S01]  /*16d0*/  STS.U16 [R5+0x2300], R67 ;  /* 0x0023004305007388 */ /* 0x0001e20000000400 */
[----:B------:R-:W-:Y:S01]  /*16e0*/  CS2R R50, SRZ ;  /* 0x0000000000327805 */ /* 0x000fe2000001ff00 */
[----:B--2---:R-:W-:Y:S01]  /*16f0*/  CS2R R58, SRZ ;  /* 0x00000000003a7805 */ /* 0x004fe2000001ff00 */
[----:B------:R-:W-:Y:S01]  /*1700*/  CS2R R124, SRZ ;  /* 0x00000000007c7805 */ /* 0x000fe2000001ff00 */
[----:B------:R1:W-:Y:S01]  /*1710*/  STS.U16 [R5+0x2700], R71 ;  /* 0x0027004705007388 */ /* 0x0003e20000000400 */
[----:B------:R-:W-:Y:S01]  /*1720*/  CS2R R126, SRZ ;  /* 0x00000000007e7805 */ /* 0x000fe2000001ff00 */
[----:B------:R-:W-:Y:S01]  /*1730*/  CS2R R108, SRZ ;  /* 0x00000000006c7805 */ /* 0x000fe2000001ff00 */
[----:B------:R-:W-:Y:S01]  /*1740*/  CS2R R110, SRZ ;  /* 0x00000000006e7805 */ /* 0x000fe2000001ff00 */
[----:B------:R2:W-:Y:S01]  /*1750*/  STS.U16 [R5+0x2f00], R10 ;  /* 0x002f000a05007388 */ /* 0x0005e20000000400 */
[----:B------:R-:W-:Y:S01]  /*1760*/  CS2R R60, SRZ ;  /* 0x00000000003c7805 */ /* 0x000fe2000001ff00 */
[----:B---3--:R-:W-:Y:S01]  /*1770*/  CS2R R62, SRZ ;  /* 0x00000000003e7805 */ /* 0x008fe2000001ff00 */
[----:B------:R-:W-:Y:S01]  /*1780*/  CS2R R64, SRZ ;  /* 0x0000000000407805 */ /* 0x000fe2000001ff00 */
[----:B0-----:R-:W-:Y:S01]  /*1790*/  CS2R R66, SRZ ;  /* 0x0000000000427805 */ /* 0x001fe2000001ff00 */
[----:B------:R-:W-:Y:S01]  /*17a0*/  CS2R R68, SRZ ;  /* 0x0000000000447805 */ /* 0x000fe2000001ff00 */
[----:B-1----:R-:W-:Y:S01]  /*17b0*/  CS2R R70, SRZ ;  /* 0x0000000000467805 */ /* 0x002fe2000001ff00 */
[----:B------:R-:W-:Y:S01]  /*17c0*/  CS2R R88, SRZ ;  /* 0x0000000000587805 */ /* 0x000fe2000001ff00 */
[----:B------:R-:W-:Y:S01]  /*17d0*/  CS2R R90, SRZ ;  /* 0x00000000005a7805 */ /* 0x000fe2000001ff00 */
[----:B------:R-:W-:Y:S01]  /*17e0*/  CS2R R104, SRZ ;  /* 0x0000000000687805 */ /* 0x000fe2000001ff00 */
[----:B--2---:R-:W-:Y:S01]  /*17f0*/  MOV R10, 0xff800000 ;  /* 0xff800000000a7802 */ /* 0x004fe20000000f00 */
[----:B------:R-:W-:Y:S01]  /*1800*/  CS2R R106, SRZ ;  /* 0x00000000006a7805 */ /* 0x000fe2000001ff00 */
        /* <DEDUP_REMOVED lines=12> */
[C---:B------:R-:W-:Y:S01]  /*18d0*/  LOP3.LUT R38, R82.reuse, 0x7f, RZ, 0xc0, !PT ;  /* 0x0000007f52267812 */ /* 0x040fe200078ec0ff */
[C---:B------:R-:W-:Y:S01]  /*18e0*/  IMAD.SHL.U32 R28, R82.reuse, 0x8, RZ ;  /* 0x00000008521c7824 */ /* 0x040fe200078e00ff */
[----:B------:R-:W-:-:S02]  /*18f0*/  LOP3.LUT R40, R82, 0x1c, RZ, 0xc0, !PT ;  /* 0x0000001c52287812 */ /* 0x000fc400078ec0ff */
[C---:B------:R-:W-:Y:S02]  /*1900*/  LOP3.LUT R39, R82.reuse, 0x3, RZ, 0xc0, !PT ;  /* 0x0000000352277812 */ /* 0x040fe400078ec0ff */
[----:B------:R-:W-:Y:S01]  /*1910*/  LOP3.LUT R30, R82, 0x60, RZ, 0xc0, !PT ;  /* 0x00000060521e7812 */ /* 0x000fe200078ec0ff */
[----:B------:R-:W-:Y:S05]  /*1920*/  @!P0 BRA `(.L_x_0) ;  /* 0x00004b3000008947 */ /* 0x000fea0003800000 */
[----:B------:R-:W-:Y:S01]  /*1930*/  SHF.R.U32.HI R2, RZ, 0x5, R82 ;  /* 0x00000005ff027819 */ /* 0x000fe20000011652 */
[----:B------:R-:W-:Y:S01]  /*1940*/  IMAD.MOV.U32 R29, RZ, RZ, c[0x0][0x1b8] ;  /* 0x00006e00ff1d7624 */ /* 0x000fe200078e00ff */
[----:B------:R-:W-:Y:S01]  /*1950*/  SHF.R.U32.HI R4, RZ, 0x3, R38 ;  /* 0x00000003ff047819 */ /* 0x000fe20000011626 */
[----:B------:R-:W-:Y:S01]  /*1960*/  IMAD R0, R84, c[0x0][0x1a0], RZ ;  /* 0x0000680054007a24 */ /* 0x000fe200078e02ff */
[----:B------:R-:W-:Y:S01]  /*1970*/  SGXT.U32 R2, R2, 0x2 ;  /* 0x000000020202781a */ /* 0x000fe20000000000 */
[----:B------:R-:W-:Y:S01]  /*1980*/  IMAD R3, R38, c[0x0][0x1a8], RZ ;  /* 0x00006a0026037a24 */ /* 0x000fe200078e02ff */
[----:B------:R-:W-:Y:S01]  /*1990*/  LEA.HI R34, R40, 0x20, RZ, 0x1e ;  /* 0x0000002028227811 */ /* 0x000fe200078ff0ff */
[----:B------:R-:W-:Y:S01]  /*19a0*/  IMAD.SHL.U32 R20, R0, 0x2, RZ ;  /* 0x0000000200147824 */ /* 0x000fe200078e00ff */
[----:B------:R-:W-:Y:S01]  /*19b0*/  LOP3.LUT R4, R4, 0xc, RZ, 0xc0, !PT ;  /* 0x0000000c04047812 */ /* 0x000fe200078ec0ff */
[----:B------:R-:W-:Y:S01]  /*19c0*/  IMAD R8, R2, c[0x0][0x1b8], RZ ;  /* 0x00006e0002087a24 */ /* 0x000fe200078e02ff */
[----:B------:R-:W-:Y:S01]  /*19d0*/  SHF.L.U32 R11, R34, 0x4, RZ ;  /* 0x00000004220b7819 */ /* 0x000fe200000006ff */
[C---:B------:R-:W-:Y:S01]  /*19e0*/  IMAD.SHL.U32 R219, R40.reuse, 0x4, RZ ;  /* 0x0000000428db7824 */ /* 0x040fe200078e00ff */
[----:B------:R-:W-:Y:S01]  /*19f0*/  LEA.HI R35, R40, 0x28, RZ, 0x1e ;  /* 0x0000002828237811 */ /* 0x000fe200078ff0ff */
[----:B------:R-:W-:Y:S01]  /*1a00*/  IMAD R9, R29, 0x4, R8 ;  /* 0x000000041d097824 */ /* 0x000fe200078e0208 */
[----:B------:R-:W-:Y:S01]  /*1a10*/  IADD3 R214, R4, R11, RZ ;  /* 0x0000000b04d67210 */ /* 0x000fe20007ffe0ff */
[----:B------:R-:W-:Y:S01]  /*1a20*/  IMAD.SHL.U32 R23, R82, 0x2, RZ ;  /* 0x0000000252177824 */ /* 0x000fe200078e00ff */
[C---:B------:R-:W-:Y:S01]  /*1a30*/  LEA.HI R32, R40.reuse, 0x10, RZ, 0x1e ;  /* 0x0000001028207811 */ /* 0x040fe200078ff0ff */
[----:B------:R-:W-:Y:S01]  /*1a40*/  IMAD.SHL.U32 R13, R35, 0x10, RZ ;  /* 0x00000010230d7824 */ /* 0x000fe200078e00ff */
[----:B------:R-:W-:Y:S01]  /*1a50*/  LEA R10, R29, R9, 0x2 ;  /* 0x000000091d0a7211 */ /* 0x000fe200078e10ff */
[----:B------:R-:W-:Y:S01]  /*1a60*/  IMAD.IADD R219, R219, 0x1, R4 ;  /* 0x00000001dbdb7824 */ /* 0x000fe200078e0204 */
[----:B------:R-:W-:Y:S01]  /*1a70*/  LEA.HI R31, R40, 0x8, RZ, 0x1e ;  /* 0x00000008281f7811 */ /* 0x000fe200078ff0ff */
[----:B------:R-:W-:Y:S01]  /*1a80*/  IMAD.SHL.U32 R7, R32, 0x10, RZ ;  /* 0x0000001020077824 */ /* 0x000fe200078e00ff */
[C---:B------:R-:W-:Y:S01]  /*1a90*/  LEA R11, R29.reuse, R10, 0x2 ;  /* 0x0000000a1d0b7211 */ /* 0x040fe200078e10ff */
[----:B------:R-:W-:Y:S01]  /*1aa0*/  IMAD.IADD R212, R4, 0x1, R13 ;  /* 0x0000000104d47824 */ /* 0x000fe200078e020d */
[----:B------:R-:W-:Y:S01]  /*1ab0*/  LEA.HI R33, R40, 0x18, RZ, 0x1e ;  /* 0x0000001828217811 */ /* 0x000fe200078ff0ff */
[----:B------:R-:W-:Y:S01]  /*1ac0*/  IMAD.HI R2, R0, 0x2, RZ ;  /* 0x0000000200027827 */ /* 0x000fe200078e02ff */
[C---:B------:R-:W-:Y:S01]  /*1ad0*/  LEA.HI R36, R40.reuse, 0x30, RZ, 0x1e ;  /* 0x0000003028247811 */ /* 0x040fe200078ff0ff */
[----:B------:R-:W-:Y:S01]  /*1ae0*/  CS2R R56, SRZ ;  /* 0x0000000000387805 */ /* 0x000fe2000001ff00 */
[----:B------:R-:W-:Y:S01]  /*1af0*/  LEA.HI R37, R40, 0x38, RZ, 0x1e ;  /* 0x0000003828257811 */ /* 0x000fe200078ff0ff */
[----:B------:R-:W-:Y:S01]  /*1b00*/  IMAD R12, R29, 0x4, R11 ;  /* 0x000000041d0c7824 */ /* 0x000fe200078e020b */
[----:B------:R-:W-:Y:S01]  /*1b10*/  SHF.L.U32 R5, R31, 0x4, RZ ;  /* 0x000000041f057819 */ /* 0x000fe200000006ff */
[----:B------:R-:W-:Y:S01]  /*1b20*/  IMAD.SHL.U32 R215, R33, 0x10, RZ ;  /* 0x0000001021d77824 */ /* 0x000fe200078e00ff */
[----:B------:R-:W-:Y:S01]  /*1b30*/  SHF.L.U32 R19, R37, 0x4, RZ ;  /* 0x0000000425137819 */ /* 0x000fe200000006ff */
[----:B------:R-:W-:Y:S01]  /*1b40*/  IMAD.SHL.U32 R15, R36, 0x10, RZ ;  /* 0x00000010240f7824 */ /* 0x000fe200078e00ff */
[----:B------:R-:W-:Y:S01]  /*1b50*/  SHF.L.U32 R21, R3, 0x1, RZ ;  /* 0x0000000103157819 */ /* 0x000fe200000006ff */
[----:B------:R-:W-:Y:S01]  /*1b60*/  IMAD R13, R29, 0x4, R12 ;  /* 0x000000041d0d7824 */ /* 0x000fe200078e020c */
[C---:B------:R-:W-:Y:S01]  /*1b70*/  IADD3 R216, R4.reuse, R7, RZ ;  /* 0x0000000704d87210 */ /* 0x040fe20007ffe0ff */
[C---:B------:R-:W-:Y:S01]  /*1b80*/  IMAD.IADD R218, R4.reuse, 0x1, R5 ;  /* 0x0000000104da7824 */ /* 0x040fe200078e0205 */
[----:B------:R-:W-:Y:S01]  /*1b90*/  SHF.R.U32.HI R6, RZ, 0x1, R30 ;  /* 0x00000001ff067819 */ /* 0x000fe2000001161e */
[C---:B------:R-:W-:Y:S01]  /*1ba0*/  IMAD.IADD R215, R4.reuse, 0x1, R215 ;  /* 0x0000000104d77824 */ /* 0x040fe200078e02d7 */
[----:B------:R-:W-:Y:S01]  /*1bb0*/  IADD3 R20, P0, P1, R21, c[0x0][0x168], R20 ;  /* 0x00005a0015147a10 */ /* 0x000fe2000791e014 */
[----:B------:R-:W-:Y:S01]  /*1bc0*/  IMAD.IADD R210, R4, 0x1, R15 ;  /* 0x0000000104d27824 */ /* 0x000fe200078e020f */
[----:B------:R-:W-:Y:S01]  /*1bd0*/  LOP3.LUT R6, R6, 0x30, R23, 0x78, !PT ;  /* 0x0000003006067812 */ /* 0x000fe200078e7817 */
[----:B------:R-:W-:Y:S01]  /*1be0*/  IMAD.IADD R208, R4, 0x1, R19 ;  /* 0x0000000104d07824 */ /* 0x000fe200078e0213 */
[----:B------:R-:W-:Y:S01]  /*1bf0*/  LOP3.LUT R4, R82, 0x7, RZ, 0xc0, !PT ;  /* 0x0000000752047812 */ /* 0x000fe200078ec0ff */
[----:B------:R-:W-:Y:S01]  /*1c00*/  IMAD.HI R3, R3, 0x2, RZ ;  /* 0x0000000203037827 */ /* 0x000fe200078e02ff */
[----:B------:R-:W-:Y:S01]  /*1c10*/  LOP3.LUT R7, R23, 0x30, R28, 0x48, !PT ;  /* 0x0000003017077812 */ /* 0x000fe200078e481c */
[----:B------:R-:W-:Y:S01]  /*1c20*/  CS2R R58, SRZ ;  /* 0x00000000003a7805 */ /* 0x000fe2000001ff00 */
[----:B------:R-:W-:Y:S01]  /*1c30*/  LEA R0, R4, R30, 0x2 ;  /* 0x0000001e04007211 */ /* 0x000fe200078e10ff */
[----:B------:R-:W-:Y:S01]  /*1c40*/  IMAD R14, R29, 0x4, R13 ;  /* 0x000000041d0e7824 */ /* 0x000fe200078e020d */
[----:B------:R-:W-:Y:S01]  /*1c50*/  IADD3.X R21, R3, c[0x0][0x16c], R2, P0, P1 ;  /* 0x00005b0003157a10 */ /* 0x000fe200007e2402 */
[----:B------:R-:W-:Y:S01]  /*1c60*/  IMAD R5, R40, 0x4, R39 ;  /* 0x0000000428057824 */ /* 0x000fe200078e0227 */
[----:B------:R-:W-:Y:S01]  /*1c70*/  LOP3.LUT R3, R82, 0x1f, RZ, 0xc0, !PT ;  /* 0x0000001f52037812 */ /* 0x000fe200078ec0ff */
[----:B------:R-:W-:Y:S01]  /*1c80*/  IMAD R15, R29, 0x4, R14 ;  /* 0x000000041d0f7824 */ /* 0x000fe200078e020e */
[----:B------:R-:W-:Y:S01]  /*1c90*/  ISETP.NE.U32.AND P6, PT, R39, RZ, PT ;  /* 0x000000ff2700720c */ /* 0x000fe20003fc5070 */
[----:B------:R-:W-:Y:S01]  /*1ca0*/  IMAD.U32 R7, R0, 0x10, R7 ;  /* 0x0000001000077824 */ /* 0x000fe200078e0007 */
[----:B------:R-:W-:Y:S01]  /*1cb0*/  LEA R6, R5, R6, 0x2 ;  /* 0x0000000605067211 */ /* 0x000fe200078e10ff */
[----:B------:R-:W-:Y:S01]  /*1cc0*/  IMAD R18, R29, 0x4, R15 ;  /* 0x000000041d127824 */ /* 0x000fe200078e020f */
[----:B------:R-:W-:Y:S01]  /*1cd0*/  LOP3.LUT R5, R82, 0x10, RZ, 0xc0, !PT ;  /* 0x0000001052057812 */ /* 0x000fe200078ec0ff */
[----:B------:R-:W-:Y:S01]  /*1ce0*/  IMAD R0, R84, c[0x0][0x1b0], RZ ;  /* 0x00006c0054007a24 */ /* 0x000fe200078e02ff */
[----:B------:R-:W-:Y:S01]  /*1cf0*/  MOV R72, 0xff800000 ;  /* 0xff80000000487802 */ /* 0x000fe20000000f00 */
[----:B------:R-:W-:Y:S01]  /*1d00*/  IMAD R3, R3, c[0x0][0x1b4], RZ ;  /* 0x00006d0003037a24 */ /* 0x000fe200078e02ff */
[----:B------:R-:W-:Y:S01]  /*1d10*/  LEA R19, R29, R18, 0x2 ;  /* 0x000000121d137211 */ /* 0x000fe200078e10ff */
[----:B------:R-:W-:Y:S01]  /*1d20*/  IMAD.SHL.U32 R24, R5, 0x40, RZ ;  /* 0x0000004005187824 */ /* 0x000fe200078e00ff */
[----:B------:R-:W-:Y:S01]  /*1d30*/  SHF.L.U32 R2, R0, 0x1, RZ ;  /* 0x0000000100027819 */ /* 0x000fe200000006ff */
[----:B------:R-:W-:Y:S01]  /*1d40*/  IMAD R26, R4, 0x90, RZ ;  /* 0x00000090041a7824 */ /* 0x000fe200078e02ff */
[----:B------:R-:W-:Y:S01]  /*1d50*/  LEA R22, R29, R19, 0x2 ;  /* 0x000000131d167211 */ /* 0x000fe200078e10ff */
[----:B------:R-:W-:Y:S01]  /*1d60*/  IMAD.SHL.U32 R5, R3, 0x2, RZ ;  /* 0x0000000203057824 */ /* 0x000fe200078e00ff */
[----:B------:R-:W-:Y:S01]  /*1d70*/  MOV R190, 0x3f800000 ;  /* 0x3f80000000be7802 */ /* 0x000fe20000000f00 */
[----:B------:R-:W-:Y:S01]  /*1d80*/  IMAD.HI R0, R0, 0x2, RZ ;  /* 0x0000000200007827 */ /* 0x000fe200078e02ff */
[--C-:B------:R-:W-:Y:S01]  /*1d90*/  LOP3.LUT R25, R26, 0x10, R23.reuse, 0x78, !PT ;  /* 0x000000101a197812 */ /* 0x100fe200078e7817 */
[----:B------:R-:W-:Y:S01]  /*1da0*/  CS2R R52, SRZ ;  /* 0x0000000000347805 */ /* 0x000fe2000001ff00 */
[----:B------:R-:W-:Y:S01]  /*1db0*/  IADD3 R221, P0, P1, R5, c[0x0][0x170], R2 ;  /* 0x00005c0005dd7a10 */ /* 0x000fe2000791e002 */
[----:B------:R-:W-:Y:S01]  /*1dc0*/  IMAD.HI R3, R3, 0x2, RZ ;  /* 0x0000000203037827 */ /* 0x000fe200078e02ff */
[----:B------:R-:W-:Y:S01]  /*1dd0*/  LOP3.LUT R5, R25, R24, RZ, 0xfc, !PT ;  /* 0x0000001819057212 */ /* 0x000fe200078efcff */
[----:B------:R-:W-:Y:S01]  /*1de0*/  CS2R R54, SRZ ;  /* 0x0000000000367805 */ /* 0x000fe2000001ff00 */
[----:B------:R-:W-:Y:S01]  /*1df0*/  MOV R187, 0x3f800000 ;  /* 0x3f80000000bb7802 */ /* 0x000fe20000000f00 */
[----:B------:R-:W-:Y:S01]  /*1e00*/  IMAD R2, R29, 0x4, R22 ;  /* 0x000000041d027824 */ /* 0x000fe200078e0216 */
[----:B------:R-:W-:Y:S01]  /*1e10*/  IADD3.X R25, R3, c[0x0][0x174], R0, P0, P1 ;  /* 0x00005d0003197a10 */ /* 0x000fe200007e2400 */
[----:B------:R-:W-:Y:S01]  /*1e20*/  IMAD R27, R30, 0x4, R4 ;  /* 0x000000041e1b7824 */ /* 0x000fe200078e0204 */
[C---:B------:R-:W-:Y:S01]  /*1e30*/  LEA R42, P0, R8.reuse, R221, 0x1 ;  /* 0x000000dd082a7211 */ /* 0x040fe200078008ff */
[----:B------:R-:W-:Y:S01]  /*1e40*/  IMAD.SHL.U32 R252, R39, 0x2, RZ ;  /* 0x0000000227fc7824 */ /* 0x000fe200078e00ff */
[----:B------:R-:W-:Y:S01]  /*1e50*/  LEA R0, R29, R2, 0x2 ;  /* 0x000000021d007211 */ /* 0x000fe200078e10ff */
[----:B------:R-:W-:Y:S01]  /*1e60*/  IMAD.SHL.U32 R26, R27, 0x10, RZ ;  /* 0x000000101b1a7824 */ /* 0x000fe200078e00ff */
[----:B------:R-:W-:Y:S01]  /*1e70*/  LEA.HI.X.SX32 R43, R8, R25, 0x1, P0 ;  /* 0x00000019082b7211 */ /* 0x000fe200000f0eff */
[----:B------:R-:W-:Y:S01]  /*1e80*/  IMAD.MOV.U32 R191, RZ, RZ, 0x3f800000 ;  /* 0x3f800000ffbf7424 */ /* 0x000fe200078e00ff */
[-C--:B------:R-:W-:Y:S01]  /*1e90*/  LEA R44, P1, R9, R221.reuse, 0x1 ;  /* 0x000000dd092c7211 */ /* 0x080fe200078208ff */
[----:B------:R-:W-:Y:S01]  /*1ea0*/  IMAD R3, R29, 0x4, R0 ;  /* 0x000000041d037824 */ /* 0x000fe200078e0200 */
[----:B------:R-:W-:Y:S01]  /*1eb0*/  LOP3.LUT R23, R26, 0x30, R23, 0x78, !PT ;  /* 0x000000301a177812 */ /* 0x000fe200078e7817 */
[----:B------:R0:W-:Y:S01]  /*1ec0*/  STL.64 [R1+0x78], R42 ;  /* 0x0000782a01007387 */ /* 0x0001e20000100a00 */
[----:B------:R-:W-:Y:S01]  /*1ed0*/  LEA R26, P2, R11, R221, 0x1 ;  /* 0x000000dd0b1a7211 */ /* 0x000fe200078408ff */
[----:B------:R-:W-:Y:S01]  /*1ee0*/  IMAD.MOV.U32 R46, RZ, RZ, -0x800000 ;  /* 0xff800000ff2e7424 */ /* 0x000fe200078e00ff */
[----:B------:R-:W-:Y:S01]  /*1ef0*/  LEA.HI.X.SX32 R45, R9, R25, 0x1, P1 ;  /* 0x00000019092d7211 */ /* 0x000fe200008f0eff */
[----:B------:R-:W-:Y:S01]  /*1f00*/  IMAD R4, R4, 0x100, R23 ;  /* 0x0000010004047824 */ /* 0x000fe200078e0217 */
[----:B------:R-:W-:Y:S01]  /*1f10*/  LEA R8, R29, R3, 0x2 ;  /* 0x000000031d087211 */ /* 0x000fe200078e10ff */
[----:B------:R-:W-:Y:S01]  /*1f20*/  IMAD.MOV.U32 R47, RZ, RZ, -0x800000 ;  /* 0xff800000ff2f7424 */ /* 0x000fe200078e00ff */
[----:B------:R-:W-:Y:S01]  /*1f30*/  LEA.HI.X.SX32 R27, R11, R25, 0x1, P2 ;  /* 0x000000190b1b7211 */ /* 0x000fe200010f0eff */
[----:B------:R1:W-:Y:S01]  /*1f40*/  STL.64 [R1+0x70], R44 ;  /* 0x0000702c01007387 */ /* 0x0003e20000100a00 */
[----:B------:R-:W-:Y:S01]  /*1f50*/  LEA.HI R252, R30, R252, RZ, 0x1e ;  /* 0x000000fc1efc7211 */ /* 0x000fe200078ff0ff */
[C---:B------:R-:W-:Y:S01]  /*1f60*/  IMAD R9, R29.reuse, 0x4, R8 ;  /* 0x000000041d097824 */ /* 0x040fe200078e0208 */
[----:B------:R-:W-:Y:S01]  /*1f70*/  MOV R184, 0x3f800000 ;  /* 0x3f80000000b87802 */ /* 0x000fe20000000f00 */
[----:B------:R-:W-:Y:S01]  /*1f80*/  IMAD.MOV.U32 R73, RZ, RZ, -0x800000 ;  /* 0xff800000ff497424 */ /* 0x000fe200078e00ff */
[C---:B0-----:R-:W-:Y:S01]  /*1f90*/  LEA R42, P0, R10.reuse, R221, 0x1 ;  /* 0x000000dd0a2a7211 */ /* 0x041fe200078008ff */
[----:B------:R-:W-:Y:S01]  /*1fa0*/  IMAD.MOV.U32 R189, RZ, RZ, 0x3f800000 ;  /* 0x3f800000ffbd7424 */ /* 0x000fe200078e00ff */
[----:B------:R-:W-:Y:S01]  /*1fb0*/  CS2R R48, SRZ ;  /* 0x0000000000307805 */ /* 0x000fe2000001ff00 */
[----:B------:R-:W-:Y:S01]  /*1fc0*/  IMAD.MOV.U32 R188, RZ, RZ, 0x3f800000 ;  /* 0x3f800000ffbc7424 */ /* 0x000fe200078e00ff */
[----:B------:R-:W-:Y:S01]  /*1fd0*/  LEA.HI.X.SX32 R43, R10, R25, 0x1, P0 ;  /* 0x000000190a2b7211 */ /* 0x000fe200000f0eff */
[C---:B------:R-:W-:Y:S01]  /*1fe0*/  IMAD R10, R29.reuse, 0x4, R9 ;  /* 0x000000041d0a7824 */ /* 0x040fe200078e0209 */
[----:B------:R-:W-:Y:S01]  /*1ff0*/  CS2R R50, SRZ ;  /* 0x0000000000327805 */ /* 0x000fe2000001ff00 */
[C---:B-1----:R-:W-:Y:S01]  /*2000*/  LEA R44, P0, R12.reuse, R221, 0x1 ;  /* 0x000000dd0c2c7211 */ /* 0x042fe200078008ff */
[----:B------:R-:W-:Y:S01]  /*2010*/  IMAD.MOV.U32 R186, RZ, RZ, 0x3f800000 ;  /* 0x3f800000ffba7424 */ /* 0x000fe200078e00ff */
[----:B------:R0:W-:Y:S01]  /*2020*/  STL.64 [R1+0x68], R42 ;  /* 0x0000682a01007387 */ /* 0x0001e20000100a00 */
[C---:B------:R-:W-:Y:S01]  /*2030*/  LEA R11, R29.reuse, R10, 0x2 ;  /* 0x0000000a1d0b7211 */ /* 0x040fe200078e10ff */
[----:B------:R-:W-:Y:S01]  /*2040*/  IMAD.MOV.U32 R185, RZ, RZ, 0x3f800000 ;  /* 0x3f800000ffb97424 */ /* 0x000fe200078e00ff */
[----:B------:R-:W-:Y:S01]  /*2050*/  LEA.HI.X.SX32 R45, R12, R25, 0x1, P0 ;  /* 0x000000190c2d7211 */ /* 0x000fe200000f0eff */
[----:B------:R1:W-:Y:S01]  /*2060*/  STL.64 [R1+0x60], R26 ;  /* 0x0000601a01007387 */ /* 0x0003e20000100a00 */
[----:B------:R-:W-:Y:S01]  /*2070*/  CS2R R124, SRZ ;  /* 0x00000000007c7805 */ /* 0x000fe2000001ff00 */
[----:B------:R-:W-:Y:S01]  /*2080*/  IMAD R12, R29, 0x4, R11 ;  /* 0x000000041d0c7824 */ /* 0x000fe200078e020b */
[----:B------:R-:W-:Y:S01]  /*2090*/  CS2R R126, SRZ ;  /* 0x00000000007e7805 */ /* 0x000fe2000001ff00 */
[----:B------:R2:W-:Y:S01]  /*20a0*/  STL.64 [R1+0x58], R44 ;  /* 0x0000582c01007387 */ /* 0x0005e20000100a00 */
[----:B------:R-:W-:Y:S01]  /*20b0*/  CS2R R108, SRZ ;  /* 0x00000000006c7805 */ /* 0x000fe2000001ff00 */
[----:B------:R-:W-:Y:S01]  /*20c0*/  CS2R R110, SRZ ;  /* 0x00000000006e7805 */ /* 0x000fe2000001ff00 */
[----:B------:R-:W-:Y:S01]  /*20d0*/  CS2R R60, SRZ ;  /* 0x00000000003c7805 */ /* 0x000fe2000001ff00 */
[CC--:B0-----:R-:W-:Y:S01]  /*20e0*/  LEA R42, P1, R13.reuse, R221.reuse, 0x1 ;  /* 0x000000dd0d2a7211 */ /* 0x0c1fe200078208ff */
[----:B------:R-:W-:Y:S01]  /*20f0*/  CS2R R62, SRZ ;  /* 0x00000000003e7805 */ /* 0x000fe2000001ff00 */
[----:B------:R-:W-:Y:S01]  /*2100*/  CS2R R64, SRZ ;  /* 0x0000000000407805 */ /* 0x000fe2000001ff00 */
[----:B------:R-:W-:Y:S01]  /*2110*/  CS2R R66, SRZ ;  /* 0x0000000000427805 */ /* 0x000fe2000001ff00 */
[C---:B-1----:R-:W-:Y:S01]  /*2120*/  LEA R26, P2, R14.reuse, R221, 0x1 ;  /* 0x000000dd0e1a7211 */ /* 0x042fe200078408ff */
[----:B------:R-:W-:Y:S01]  /*2130*/  CS2R R68, SRZ ;  /* 0x0000000000447805 */ /* 0x000fe2000001ff00 */
[-C--:B------:R-:W-:Y:S01]  /*2140*/  LEA.HI.X.SX32 R43, R13, R25.reuse, 0x1, P1 ;  /* 0x000000190d2b7211 */ /* 0x080fe200008f0eff */
[----:B------:R-:W-:Y:S01]  /*2150*/  IMAD R13, R29, 0x4, R12 ;  /* 0x000000041d0d7824 */ /* 0x000fe200078e020c */
[----:B------:R-:W-:Y:S01]  /*2160*/  LEA.HI.X.SX32 R27, R14, R25, 0x1, P2 ;  /* 0x000000190e1b7211 */ /* 0x000fe200010f0eff */
[----:B------:R-:W-:Y:S01]  /*2170*/  CS2R R70, SRZ ;  /* 0x0000000000467805 */ /* 0x000fe2000001ff00 */
[----:B--2---:R-:W-:Y:S01]  /*2180*/  LEA R44, P0, R15, R221, 0x1 ;  /* 0x000000dd0f2c7211 */ /* 0x004fe200078008ff */
[----:B------:R0:W-:Y:S01]  /*2190*/  STL.64 [R1+0x50], R42 ;  /* 0x0000502a01007387 */ /* 0x0001e20000100a00 */
[----:B------:R-:W-:Y:S01]  /*21a0*/  LEA R14, R29, R13, 0x2 ;  /* 0x0000000d1d0e7211 */ /* 0x000fe200078e10ff */
[----:B------:R-:W-:Y:S01]  /*21b0*/  CS2R R88, SRZ ;  /* 0x0000000000587805 */ /* 0x000fe2000001ff00 */
[----:B------:R-:W-:Y:S01]  /*21c0*/  LEA.HI.X.SX32 R45, R15, R25, 0x1, P0 ;  /* 0x000000190f2d7211 */ /* 0x000fe200000f0eff */
[----:B------:R1:W-:Y:S01]  /*21d0*/  STL.64 [R1+0x48], R26 ;  /* 0x0000481a01007387 */ /* 0x0003e20000100a00 */
[----:B------:R-:W-:Y:S01]  /*21e0*/  CS2R R90, SRZ ;  /* 0x00000000005a7805 */ /* 0x000fe2000001ff00 */
[----:B------:R-:W-:Y:S01]  /*21f0*/  CS2R R104, SRZ ;  /* 0x0000000000687805 */ /* 0x000fe2000001ff00 */
        /* <DEDUP_REMOVED lines=12> */
[----:B------:R-:W-:Y:S01]  /*22c0*/  CS2R R122, SRZ ;  /* 0x00000000007a7805 */ /* 0x000fe2000001ff00 */
[----:B------:R-:W-:Y:S01]  /*22d0*/  LEA.HI.X.SX32 R27, R19, R25, 0x1, P2 ;  /* 0x00000019131b7211 */ /* 0x000fe200010f0eff */
[----:B------:R-:W-:Y:S01]  /*22e0*/  UMOV UR4, URZ ;  /* 0x0000003f00047c82 */ /* 0x000fe20008000000 */
[----:B--2---:R-:W-:Y:S01]  /*22f0*/  LEA R44, P0, R22, R221, 0x1 ;  /* 0x000000dd162c7211 */ /* 0x004fe200078008ff */
[----:B------:R0:W-:Y:S01]  /*2300*/  STL.64 [R1+0x38], R42 ;  /* 0x0000382a01007387 */ /* 0x0001e20000100a00 */
[----:B------:R-:W-:-:S02]  /*2310*/  UMOV UR5, URZ ;  /* 0x0000003f00057c82 */ /* 0x000fc40008000000 */
[----:B------:R-:W-:Y:S01]  /*2320*/  LEA.HI.X.SX32 R45, R22, R25, 0x1, P0 ;  /* 0x00000019162d7211 */ /* 0x000fe200000f0eff */
[----:B------:R1:W-:Y:S04]  /*2330*/  STL.64 [R1+0x30], R26 ;  /* 0x0000301a01007387 */ /* 0x0003e80000100a00 */
[----:B------:R2:W-:Y:S01]  /*2340*/  STL.64 [R1+0x28], R44 ;  /* 0x0000282c01007387 */ /* 0x0005e20000100a00 */
[-C--:B0-----:R-:W-:Y:S02]  /*2350*/  LEA R42, P1, R2, R221.reuse, 0x1 ;  /* 0x000000dd022a7211 */ /* 0x081fe400078208ff */
[----:B-1----:R-:W-:Y:S02]  /*2360*/  LEA R26, P2, R0, R221, 0x1 ;  /* 0x000000dd001a7211 */ /* 0x002fe400078408ff */
[----:B------:R-:W-:-:S02]  /*2370*/  LEA.HI.X.SX32 R43, R2, R25, 0x1, P1 ;  /* 0x00000019022b7211 */ /* 0x000fc400008f0eff */
[----:B------:R-:W-:Y:S01]  /*2380*/  LEA.HI.X.SX32 R27, R0, R25, 0x1, P2 ;  /* 0x00000019001b7211 */ /* 0x000fe200010f0eff */
[----:B------:R-:W-:Y:S01]  /*2390*/  IMAD R0, R29, 0x4, R14 ;  /* 0x000000041d007824 */ /* 0x000fe200078e020e */
[CC--:B------:R-:W-:Y:S01]  /*23a0*/  LEA R22, P1, R8.reuse, R221.reuse, 0x1 ;  /* 0x000000dd08167211 */ /* 0x0c0fe200078208ff */
[----:B--2---:R-:W-:Y:S01]  /*23b0*/  IMAD.MOV.U32 R44, RZ, RZ, -0x800000 ;  /* 0xff800000ff2c7424 */ /* 0x004fe200078e00ff */
[----:B------:R-:W-:Y:S01]  /*23c0*/  LEA R18, P2, R9, R221, 0x1 ;  /* 0x000000dd09127211 */ /* 0x000fe200078408ff */
[----:B------:R0:W-:Y:S01]  /*23d0*/  STL.64 [R1+0x18], R26 ;  /* 0x0000181a01007387 */ /* 0x0001e20000100a00 */
[----:B------:R-:W-:Y:S01]  /*23e0*/  IMAD R2, R29, 0x4, R0 ;  /* 0x000000041d027824 */ /* 0x000fe200078e0200 */
[-C--:B------:R-:W-:Y:S02]  /*23f0*/  LEA.HI.X.SX32 R23, R8, R25.reuse, 0x1, P1 ;  /* 0x0000001908177211 */ /* 0x080fe400008f0eff */
[----:B------:R-:W-:Y:S01]  /*2400*/  LEA.HI.X.SX32 R19, R9, R25, 0x1, P2 ;  /* 0x0000001909137211 */ /* 0x000fe200010f0eff */
[----:B------:R-:W-:Y:S01]  /*2410*/  STL.64 [R1+0x20], R42 ;  /* 0x0000202a01007387 */ /* 0x000fe20000100a00 */
[----:B------:R-:W-:-:S02]  /*2420*/  LEA R246, P2, R12, R221, 0x1 ;  /* 0x000000dd0cf67211 */ /* 0x000fc400078408ff */
[----:B------:R-:W-:Y:S02]  /*2430*/  LEA R248, P1, R11, R221, 0x1 ;  /* 0x000000dd0bf87211 */ /* 0x000fe400078208ff */
[----:B------:R-:W-:Y:S01]  /*2440*/  LEA.HI.X.SX32 R247, R12, R25, 0x1, P2 ;  /* 0x000000190cf77211 */ /* 0x000fe200010f0eff */
[----:B------:R-:W-:Y:S01]  /*2450*/  IMAD.IADD R12, R17, 0x1, R36 ;  /* 0x00000001110c7824 */ /* 0x000fe200078e0224 */
[-C--:B0-----:R-:W-:Y:S01]  /*2460*/  LEA R26, P0, R3, R221.reuse, 0x1 ;  /* 0x000000dd031a7211 */ /* 0x081fe200078008ff */
[----:B------:R-:W-:Y:S01]  /*2470*/  IMAD.IADD R12, R17, 0x1, R33 ;  /* 0x00000001110c7824 */ /* 0x000fe200078e0221 */
[----:B------:R-:W-:Y:S02]  /*2480*/  LEA R240, P2, R0, R221, 0x1 ;  /* 0x000000dd00f07211 */ /* 0x000fe400078408ff */
[----:B------:R-:W-:Y:S02]  /*2490*/  LEA.HI.X.SX32 R27, R3, R25, 0x1, P0 ;  /* 0x00000019031b7211 */ /* 0x000fe400000f0eff */
[----:B------:R-:W-:-:S02]  /*24a0*/  LEA R3, R29, R2, 0x2 ;  /* 0x000000021d037211 */ /* 0x000fc400078e10ff */
[----:B------:R-:W-:Y:S01]  /*24b0*/  LEA R250, P0, R10, R221, 0x1 ;  /* 0x000000dd0afa7211 */ /* 0x000fe200078008ff */
[----:B------:R-:W-:Y:S01]  /*24c0*/  STL.64 [R1+0x10], R26 ;  /* 0x0000101a01007387 */ /* 0x000fe20000100a00 */
[-C--:B------:R-:W-:Y:S01]  /*24d0*/  LEA.HI.X.SX32 R241, R0, R25.reuse, 0x1, P2 ;  /* 0x0000001900f17211 */ /* 0x080fe200010f0eff */
[----:B------:R-:W-:Y:S01]  /*24e0*/  IMAD R8, R29, 0x4, R3 ;  /* 0x000000041d087824 */ /* 0x000fe200078e0203 */
[----:B------:R-:W-:Y:S01]  /*24f0*/  LEA.HI.X.SX32 R251, R10, R25, 0x1, P0 ;  /* 0x000000190afb7211 */ /* 0x000fe200000f0eff */
[----:B------:R-:W-:Y:S01]  /*2500*/  STL.64 [R1+0x8], R22 ;  /* 0x0000081601007387 */ /* 0x000fe20000100a00 */
[----:B------:R-:W-:Y:S01]  /*2510*/  LEA R244, P0, R13, R221, 0x1 ;  /* 0x000000dd0df47211 */ /* 0x000fe200078008ff */
[----:B------:R-:W-:Y:S01]  /*2520*/  IMAD R9, R29, 0x4, R8 ;  /* 0x000000041d097824 */ /* 0x000fe200078e0208 */
[-C--:B------:R-:W-:Y:S01]  /*2530*/  LEA.HI.X.SX32 R249, R11, R25.reuse, 0x1, P1 ;  /* 0x000000190bf97211 */ /* 0x080fe200008f0eff */
[----:B------:R0:W-:Y:S01]  /*2540*/  STL.64 [R1], R18 ;  /* 0x0000001201007387 */ /* 0x0001e20000100a00 */
[----:B------:R-:W-:-:S02]  /*2550*/  LEA.HI.X.SX32 R245, R13, R25, 0x1, P0 ;  /* 0x000000190df57211 */ /* 0x000fc400000f0eff */
[C---:B------:R-:W-:Y:S02]  /*2560*/  LEA R10, R29.reuse, R9, 0x2 ;  /* 0x000000091d0a7211 */ /* 0x040fe400078e10ff */
[-C--:B------:R-:W-:Y:S02]  /*2570*/  LEA R242, P1, R14, R221.reuse, 0x1 ;  /* 0x000000dd0ef27211 */ /* 0x080fe400078208ff */
[----:B------:R-:W-:Y:S01]  /*2580*/  LEA R238, P0, R2, R221, 0x1 ;  /* 0x000000dd02ee7211 */ /* 0x000fe200078008ff */
[C---:B------:R-:W-:Y:S01]  /*2590*/  IMAD R0, R29.reuse, 0x4, R10 ;  /* 0x000000041d007824 */ /* 0x040fe200078e020a */
[----:B------:R-:W-:Y:S02]  /*25a0*/  LEA.HI.X.SX32 R243, R14, R25, 0x1, P1 ;  /* 0x000000190ef37211 */ /* 0x000fe400008f0eff */
[----:B------:R-:W-:Y:S01]  /*25b0*/  LEA R234, P2, R8, R221, 0x1 ;  /* 0x000000dd08ea7211 */ /* 0x000fe200078408ff */
[----:B------:R-:W-:Y:S01]  /*25c0*/  IMAD R11, R29, 0x4, R0 ;  /* 0x000000041d0b7824 */ /* 0x000fe200078e0200 */
[----:B------:R-:W-:Y:S01]  /*25d0*/  LEA.HI.X.SX32 R239, R2, R25, 0x1, P0 ;  /* 0x0000001902ef7211 */ /* 0x000fe200000f0eff */
[----:B0-----:R-:W-:Y:S01]  /*25e0*/  IMAD.MOV.U32 R18, RZ, RZ, -0x800000 ;  /* 0xff800000ff127424 */ /* 0x001fe200078e00ff */
[----:B------:R-:W-:Y:S01]  /*25f0*/  LEA R236, P1, R3, R221, 0x1 ;  /* 0x000000dd03ec7211 */ /* 0x000fe200078208ff */
[----:B------:R-:W-:Y:S01]  /*2600*/  IMAD.MOV.U32 R19, RZ, RZ, -0x800000 ;  /* 0xff800000ff137424 */ /* 0x000fe200078e00ff */
[----:B------:R-:W-:-:S02]  /*2610*/  LEA R2, R29, R11, 0x2 ;  /* 0x0000000b1d027211 */ /* 0x000fc400078e10ff */
[-C--:B------:R-:W-:Y:S01]  /*2620*/  LEA.HI.X.SX32 R235, R8, R25.reuse, 0x1, P2 ;  /* 0x0000001908eb7211 */ /* 0x080fe200010f0eff */
[----:B------:R-:W-:Y:S01]  /*2630*/  IMAD.SHL.U32 R8, R82, 0x40, RZ ;  /* 0x0000004052087824 */ /* 0x000fe200078e00ff */
[----:B------:R-:W-:Y:S01]  /*2640*/  LEA.HI.X.SX32 R237, R3, R25, 0x1, P1 ;  /* 0x0000001903ed7211 */ /* 0x000fe200008f0eff */
[----:B------:R-:W-:Y:S01]  /*2650*/  IMAD R3, R29, 0x4, R2 ;  /* 0x000000041d037824 */ /* 0x000fe200078e0202 */
[CC--:B------:R-:W-:Y:S02]  /*2660*/  LEA R232, P0, R9.reuse, R221.reuse, 0x1 ;  /* 0x000000dd09e87211 */ /* 0x0c0fe400078008ff */
[C---:B------:R-:W-:Y:S02]  /*2670*/  LEA R228, P2, R0.reuse, R221, 0x1 ;  /* 0x000000dd00e47211 */ /* 0x040fe400078408ff */
[-C--:B------:R-:W-:Y:S02]  /*2680*/  LEA.HI.X.SX32 R233, R9, R25.reuse, 0x1, P0 ;  /* 0x0000001909e97211 */ /* 0x080fe400000f0eff */
[----:B------:R-:W-:Y:S01]  /*2690*/  LEA.HI.X.SX32 R229, R0, R25, 0x1, P2 ;  /* 0x0000001900e57211 */ /* 0x000fe200010f0eff */
[----:B------:R-:W-:Y:S01]  /*26a0*/  IMAD R0, R29, 0x4, R3 ;  /* 0x000000041d007824 */ /* 0x000fe200078e0203 */
[----:B------:R-:W-:-:S02]  /*26b0*/  LEA R230, P1, R10, R221, 0x1 ;  /* 0x000000dd0ae67211 */ /* 0x000fc400078208ff */
[----:B------:R-:W-:Y:S02]  /*26c0*/  MOV R9, c[0x0][0x1a4] ;  /* 0x0000690000097a02 */ /* 0x000fe40000000f00 */
[----:B------:R-:W-:Y:S01]  /*26d0*/  LEA.HI.X.SX32 R231, R10, R25, 0x1, P1 ;  /* 0x000000190ae77211 */ /* 0x000fe200008f0eff */
[----:B------:R-:W-:Y:S01]  /*26e0*/  IMAD.IADD R10, R17, 0x1, R37 ;  /* 0x00000001110a7824 */ /* 0x000fe200078e0225 */
[-C--:B------:R-:W-:Y:S01]  /*26f0*/  LEA R226, P0, R11, R221.reuse, 0x1 ;  /* 0x000000dd0be27211 */ /* 0x080fe200078008ff */
[C---:B------:R-:W-:Y:S01]  /*2700*/  IMAD R151, R9.reuse, 0x24, RZ ;  /* 0x0000002409977824 */ /* 0x040fe200078e02ff */
[-C--:B------:R-:W-:Y:S01]  /*2710*/  LEA R224, P1, R2, R221.reuse, 0x1 ;  /* 0x000000dd02e07211 */ /* 0x080fe200078208ff */
[----:B------:R-:W-:Y:S01]  /*2720*/  IMAD R149, R9, 0x12, RZ ;  /* 0x0000001209957824 */ /* 0x000fe200078e02ff */
[-C--:B------:R-:W-:Y:S01]  /*2730*/  LEA R222, P2, R3, R221.reuse, 0x1 ;  /* 0x000000dd03de7211 */ /* 0x080fe200078408ff */
[C---:B------:R-:W-:Y:S01]  /*2740*/  IMAD R23, R9.reuse, 0x9, RZ ;  /* 0x0000000909177824 */ /* 0x040fe200078e02ff */
[----:B------:R-:W-:Y:S01]  /*2750*/  LEA R220, P3, R0, R221, 0x1 ;  /* 0x000000dd00dc7211 */ /* 0x000fe200078608ff */
[----:B------:R-:W-:Y:S01]  /*2760*/  IMAD R157, R9, 0x26, RZ ;  /* 0x00000026099d7824 */ /* 0x000fe200078e02ff */
[-C--:B------:R-:W-:Y:S01]  /*2770*/  LEA.HI.X.SX32 R227, R11, R25.reuse, 0x1, P0 ;  /* 0x000000190be37211 */ /* 0x080fe200000f0eff */
[C---:B------:R-:W-:Y:S01]  /*2780*/  IMAD R141, R9.reuse, 0xa, RZ ;  /* 0x0000000a098d7824 */ /* 0x040fe200078e02ff */
[-C--:B------:R-:W-:Y:S01]  /*2790*/  LEA.HI.X.SX32 R225, R2, R25.reuse, 0x1, P1 ;  /* 0x0000001902e17211 */ /* 0x080fe200008f0eff */
[----:B------:R-:W-:Y:S01]  /*27a0*/  IMAD R29, R9, 0x16, RZ ;  /* 0x00000016091d7824 */ /* 0x000fe200078e02ff */
[-C--:B------:R-:W-:Y:S01]  /*27b0*/  LEA.HI.X.SX32 R223, R3, R25.reuse, 0x1, P2 ;  /* 0x0000001903df7211 */ /* 0x080fe200010f0eff */
[C---:B------:R-:W-:Y:S01]  /*27c0*/  IMAD R155, R9.reuse, 0x13, RZ ;  /* 0x00000013099b7824 */ /* 0x040fe200078e02ff */
[----:B------:R-:W-:Y:S01]  /*27d0*/  LEA.HI.X.SX32 R221, R0, R25, 0x1, P3 ;  /* 0x0000001900dd7211 */ /* 0x000fe200018f0eff */
[----:B------:R-:W-:Y:S01]  /*27e0*/  IMAD R25, R9, 0x14, RZ ;  /* 0x0000001409197824 */ /* 0x000fe200078e02ff */
[-C--:B------:R-:W-:Y:S01]  /*27f0*/  IADD3 R150, P4, R151, R20.reuse, RZ ;  /* 0x0000001497967210 */ /* 0x080fe20007f9e0ff */
[----:B------:R-:W-:Y:S01]  /*2800*/  IMAD R139, R9, 0x5, RZ ;  /* 0x00000005098b7824 */ /* 0x000fe200078e02ff */
[-C--:B------:R-:W-:Y:S01]  /*2810*/  IADD3 R170, P1, R149, R20.reuse, RZ ;  /* 0x0000001495aa7210 */ /* 0x080fe20007f3e0ff */
[----:B------:R-:W-:Y:S01]  /*2820*/  IMAD R165, R9, 0x2e, RZ ;  /* 0x0000002e09a57824 */ /* 0x000fe200078e02ff */
[-C--:B------:R-:W-:Y:S01]  /*2830*/  LEA.HI.X.SX32 R151, R149, R21.reuse, 0x1, P4 ;  /* 0x0000001595977211 */ /* 0x080fe200020f0eff */
[----:B------:R-:W-:Y:S01]  /*2840*/  IMAD R167, R9, 0x30, RZ ;  /* 0x0000003009a77824 */ /* 0x000fe200078e02ff */
[-C--:B------:R-:W-:Y:S01]  /*2850*/  IADD3 R168, P4, R25, R20.reuse, RZ ;  /* 0x0000001419a87210 */ /* 0x080fe20007f9e0ff */
[----:B------:R-:W-:Y:S01]  /*2860*/  IMAD.IADD R10, R17, 0x1, R34 ;  /* 0x00000001110a7824 */ /* 0x000fe200078e0222 */
[-C--:B------:R-:W-:Y:S01]  /*2870*/  IADD3 R22, P3, R157, R20.reuse, RZ ;  /* 0x000000149d167210 */ /* 0x080fe20007f7e0ff */
[----:B------:R-:W-:Y:S01]  /*2880*/  IMAD R153, R9, 0x22, RZ ;  /* 0x0000002209997824 */ /* 0x000fe200078e02ff */
[-C--:B------:R-:W-:Y:S01]  /*2890*/  LEA.HI.X.SX32 R171, R23, R21.reuse, 0x1, P1 ;  /* 0x0000001517ab7211 */ /* 0x080fe200008f0eff */
[----:B------:R-:W-:Y:S01]  /*28a0*/  IMAD R161, R9, 0x2a, RZ ;  /* 0x0000002a09a17824 */ /* 0x000fe200078e02ff */
[-C--:B------:R-:W-:Y:S01]  /*28b0*/  IADD3 R178, P1, R141, R20.reuse, RZ ;  /* 0x000000148db27210 */ /* 0x080fe20007f3e0ff */
[----:B------:R-:W-:Y:S01]  /*28c0*/  IMAD R133, R9, 0xb, RZ ;  /* 0x0000000b09857824 */ /* 0x000fe200078e02ff */
[----:B------:R-:W-:Y:S01]  /*28d0*/  LEA.HI.X.SX32 R169, R141, R21, 0x1, P4 ;  /* 0x000000158da97211 */ /* 0x000fe200020f0eff */
[----:B------:R-:W-:Y:S01]  /*28e0*/  IMAD.IADD R10, R17, 0x1, R31 ;  /* 0x00000001110a7824 */ /* 0x000fe200078e021f */
[----:B------:R-:W-:Y:S01]  /*28f0*/  IADD3 R166, P4, R29, R20, RZ ;  /* 0x000000141da67210 */ /* 0x000fe20007f9e0ff */
[----:B------:R-:W-:Y:S01]  /*2900*/  IMAD R101, R9, 0x6, RZ ;  /* 0x0000000609657824 */ /* 0x000fe200078e02ff */
[----:B------:R-:W-:Y:S01]  /*2910*/  IADD3 R11, R17, R35, RZ ;  /* 0x00000023110b7210 */ /* 0x000fe20007ffe0ff */
[----:B------:R-:W-:Y:S01]  /*2920*/  IMAD R31, R9, 0x17, RZ ;  /* 0x00000017091f7824 */ /* 0x000fe200078e02ff */
[-C--:B------:R-:W-:Y:S01]  /*2930*/  LEA.HI.X.SX32 R23, R155, R21.reuse, 0x1, P3 ;  /* 0x000000159b177211 */ /* 0x080fe200018f0eff */
[----:B------:R-:W-:Y:S01]  /*2940*/  IMAD R33, R9, 0x18, RZ ;  /* 0x0000001809217824 */ /* 0x000fe200078e02ff */
[----:B------:R-:W-:Y:S01]  /*2950*/  IADD3 R11, R17, R32, RZ ;  /* 0x00000020110b7210 */ /* 0x000fe20007ffe0ff */
[----:B------:R-:W-:Y:S01]  /*2960*/  IMAD R143, R9, 0x11, RZ ;  /* 0x00000011098f7824 */ /* 0x000fe200078e02ff */
[-C--:B------:R-:W-:Y:S01]  /*2970*/  IADD3 R30, P3, R165, R20.reuse, RZ ;  /* 0x00000014a51e7210 */ /* 0x080fe20007f7e0ff */
[----:B------:R-:W-:Y:S01]  /*2980*/  IMAD R27, R9, 0x15, RZ ;  /* 0x00000015091b7824 */ /* 0x000fe200078e02ff */
[-C--:B------:R-:W-:Y:S01]  /*2990*/  LEA.HI.X.SX32 R179, R139, R21.reuse, 0x1, P1 ;  /* 0x000000158bb37211 */ /* 0x080fe200008f0eff */
[----:B------:R-:W-:Y:S01]  /*29a0*/  IMAD R159, R9, 0x28, RZ ;  /* 0x00000028099f7824 */ /* 0x000fe200078e02ff */
[-C--:B------:R-:W-:Y:S01]  /*29b0*/  IADD3 R32, P1, R167, R20.reuse, RZ ;  /* 0x00000014a7207210 */ /* 0x080fe20007f3e0ff */
[C---:B------:R-:W-:Y:S01]  /*29c0*/  IMAD R163, R9.reuse, 0x2c, RZ ;  /* 0x0000002c09a37824 */ /* 0x040fe200078e02ff */
[----:B------:R-:W-:Y:S01]  /*29d0*/  LOP3.LUT R8, R8, 0x3c0, RZ, 0xc0, !PT ;  /* 0x000003c008087812 */ /* 0x000fe200078ec0ff */
        /* <DEDUP_REMOVED lines=8> */
[----:B------:R-:W-:Y:S01]  /*2a60*/  IMAD R37, R9, 0x1a, RZ ;  /* 0x0000001a09257824 */ /* 0x000fe200078e02ff */
[----:B------:R-:W-:Y:S01]  /*2a70*/  LEA.HI.X.SX32 R31, R31, R21, 0x1, P3 ;  /* 0x000000151f1f7211 */ /* 0x000fe200018f0eff */
[C---:B------:R-:W-:Y:S01]  /*2a80*/  IMAD R137, R9.reuse, 0x32, RZ ;  /* 0x0000003209897824 */ /* 0x040fe200078e02ff */
[----:B------:R-:W-:Y:S01]  /*2a90*/  LEA.HI R0, R40, R17, RZ, 0x1e ;  /* 0x0000001128007211 */ /* 0x000fe200078ff0ff */
[----:B------:R-:W-:Y:S01]  /*2aa0*/  IMAD R39, R9, 0x1b, RZ ;  /* 0x0000001b09277824 */ /* 0x000fe200078e02ff */
[-C--:B------:R-:W-:Y:S01]  /*2ab0*/  IADD3 R164, P3, R33, R20.reuse, RZ ;  /* 0x0000001421a47210 */ /* 0x080fe20007f7e0ff */
[C---:B------:R-:W-:Y:S01]  /*2ac0*/  IMAD R83, R9.reuse, 0xe, RZ ;  /* 0x0000000e09537824 */ /* 0x040fe200078e02ff */
[----:B------:R-:W-:Y:S01]  /*2ad0*/  LOP3.LUT R17, R8, 0x30, R28, 0xf8, !PT ;  /* 0x0000003008117812 */ /* 0x000fe200078ef81c */
[----:B------:R-:W-:Y:S01]  /*2ae0*/  IMAD R41, R9, 0x1c, RZ ;  /* 0x0000001c09297824 */ /* 0x000fe200078e02ff */
[-C--:B------:R-:W-:Y:S01]  /*2af0*/  LEA.HI.X.SX32 R153, R143, R21.reuse, 0x1, P5 ;  /* 0x000000158f997211 */ /* 0x080fe200028f0eff */
[----:B------:R-:W-:Y:S01]  /*2b00*/  IMAD R35, R9, 0x19, RZ ;  /* 0x0000001909237824 */ /* 0x000fe200078e02ff */
[-C--:B------:R-:W-:Y:S01]  /*2b10*/  LEA.HI.X.SX32 R27, R27, R21.reuse, 0x1, P0 ;  /* 0x000000151b1b7211 */ /* 0x080fe200000f0eff */
[C---:B------:R-:W-:Y:S01]  /*2b20*/  IMAD R85, R9.reuse, 0x7, RZ ;  /* 0x0000000709557824 */ /* 0x040fe200078e02ff */
[----:B------:R-:W-:Y:S01]  /*2b30*/  SHF.L.U32 R3, R38, 0x1, RZ ;  /* 0x0000000126037819 */ /* 0x000fe200000006ff */
[----:B------:R-:W-:Y:S01]  /*2b40*/  IMAD R103, R9, 0x38, RZ ;  /* 0x0000003809677824 */ /* 0x000fe200078e02ff */
[-C--:B------:R-:W-:Y:S01]  /*2b50*/  IADD3 R24, P2, R159, R20.reuse, RZ ;  /* 0x000000149f187210 */ /* 0x080fe20007f5e0ff */
[----:B------:R-:W-:Y:S01]  /*2b60*/  IMAD R97, R9, 0x3a, RZ ;  /* 0x0000003a09617824 */ /* 0x000fe200078e02ff */
[-C--:B------:R-:W-:Y:S01]  /*2b70*/  IADD3 R28, P5, R163, R20.reuse, RZ ;  /* 0x00000014a31c7210 */ /* 0x080fe20007fbe0ff */
[----:B------:R-:W-:Y:S01]  /*2b80*/  IMAD R79, R9, 0x1e, RZ ;  /* 0x0000001e094f7824 */ /* 0x000fe200078e02ff */
[-C--:B------:R-:W-:Y:S01]  /*2b90*/  IADD3 R36, P0, R135, R20.reuse, RZ ;  /* 0x0000001487247210 */ /* 0x080fe20007f1e0ff */
[----:B------:R-:W-:Y:S01]  /*2ba0*/  IMAD R145, R9, 0x3c, RZ ;  /* 0x0000003c09917824 */ /* 0x000fe200078e02ff */
[-C--:B------:R-:W-:Y:S01]  /*2bb0*/  LEA.HI.X.SX32 R183, R129, R21.reuse, 0x1, P4 ;  /* 0x0000001581b77211 */ /* 0x080fe200020f0eff */
[----:B------:R-:W-:Y:S01]  /*2bc0*/  IMAD.SHL.U32 R11, R9, 0x2, RZ ;  /* 0x00000002090b7824 */ /* 0x000fe200078e00ff */
[-C--:B------:R-:W-:Y:S01]  /*2bd0*/  IADD3 R38, P4, R131, R20.reuse, RZ ;  /* 0x0000001483267210 */ /* 0x080fe20007f9e0ff */
[----:B------:R-:W-:Y:S01]  /*2be0*/  IMAD R87, R9, 0xd, RZ ;  /* 0x0000000d09577824 */ /* 0x000fe200078e02ff */
[-C--:B------:R-:W-:Y:S01]  /*2bf0*/  LEA.HI.X.SX32 R165, R99, R21.reuse, 0x1, P3 ;  /* 0x0000001563a57211 */ /* 0x080fe200018f0eff */
[----:B------:R-:W-:Y:S01]  /*2c00*/  IMAD R43, R9, 0x1d, RZ ;  /* 0x0000001d092b7824 */ /* 0x000fe200078e02ff */
[-C--:B------:R-:W-:Y:S01]  /*2c10*/  IADD3 R160, P3, R37, R20.reuse, RZ ;  /* 0x0000001425a07210 */ /* 0x080fe20007f7e0ff */
[----:B------:R-:W-:Y:S01]  /*2c20*/  IMAD R81, R9, 0xf, RZ ;  /* 0x0000000f09517824 */ /* 0x000fe200078e02ff */
[-C--:B------:R-:W-:Y:S01]  /*2c30*/  LEA.HI.X.SX32 R25, R25, R21.reuse, 0x1, P2 ;  /* 0x0000001519197211 */ /* 0x080fe200010f0eff */
[----:B------:R-:W-:Y:S01]  /*2c40*/  IMAD R147, R9, 0x3e, RZ ;  /* 0x0000003e09937824 */ /* 0x000fe200078e02ff */
[-C--:B------:R-:W-:Y:S01]  /*2c50*/  LEA.HI.X.SX32 R29, R29, R21.reuse, 0x1, P5 ;  /* 0x000000151d1d7211 */ /* 0x080fe200028f0eff */
[----:B------:R-:W-:Y:S01]  /*2c60*/  IMAD.SHL.U32 R15, R9, 0x8, RZ ;  /* 0x00000008090f7824 */ /* 0x000fe200078e00ff */
[-C--:B------:R-:W-:Y:S01]  /*2c70*/  LEA.HI.X.SX32 R37, R37, R21.reuse, 0x1, P0 ;  /* 0x0000001525257211 */ /* 0x080fe200000f0eff */
[----:B------:R-:W-:Y:S01]  /*2c80*/  IMAD.SHL.U32 R75, R9, 0x10, RZ ;  /* 0x00000010094b7824 */ /* 0x000fe200078e00ff */
[-C--:B------:R-:W-:Y:S01]  /*2c90*/  IADD3 R34, P2, R137, R20.reuse, RZ ;  /* 0x0000001489227210 */ /* 0x080fe20007f5e0ff */
[----:B------:R-:W-:Y:S01]  /*2ca0*/  IMAD R77, R9, 0x1f, RZ ;  /* 0x0000001f094d7824 */ /* 0x000fe200078e02ff */
[-C--:B------:R-:W-:Y:S01]  /*2cb0*/  IADD3 R176, P5, R99, R20.reuse, RZ ;  /* 0x0000001463b07210 */ /* 0x080fe20007fbe0ff */
[----:B------:R-:W-:Y:S01]  /*2cc0*/  IMAD.MOV.U32 R0, RZ, RZ, RZ ;  /* 0x000000ffff007224 */ /* 0x000fe200078e00ff */
[----:B------:R-:W-:Y:S01]  /*2cd0*/  IADD3 R174, P0, R83, R20, RZ ;  /* 0x0000001453ae7210 */ /* 0x000fe20007f1e0ff */
[----:B------:R-:W-:Y:S01]  /*2ce0*/  CS2R R98, SRZ ;  /* 0x0000000000627805 */ /* 0x000fe2000001ff00 */
[----:B------:R-:W-:-:S02]  /*2cf0*/  LEA.HI.X.SX32 R39, R39, R21, 0x1, P4 ;  /* 0x0000001527277211 */ /* 0x000fc400020f0eff */
[-C--:B------:R-:W-:Y:S02]  /*2d00*/  IADD3 R158, P4, R41, R20.reuse, RZ ;  /* 0x00000014299e7210 */ /* 0x080fe40007f9e0ff */
[-C--:B------:R-:W-:Y:S02]  /*2d10*/  LEA.HI.X.SX32 R177, R101, R21.reuse, 0x1, P5 ;  /* 0x0000001565b17211 */ /* 0x080fe400028f0eff */
[-C--:B------:R-:W-:Y:S01]  /*2d20*/  LEA.HI.X.SX32 R33, R33, R21.reuse, 0x1, P1 ;  /* 0x0000001521217211 */ /* 0x080fe200008f0eff */
[----:B------:R-:W-:Y:S01]  /*2d30*/  CS2R R100, SRZ ;  /* 0x0000000000647805 */ /* 0x000fe2000001ff00 */
[-C--:B------:R-:W-:Y:S02]  /*2d40*/  LEA.HI.X.SX32 R35, R35, R21.reuse, 0x1, P2 ;  /* 0x0000001523237211 */ /* 0x080fe400010f0eff */
[----:B------:R-:W-:Y:S02]  /*2d50*/  LEA.HI.X.SX32 R175, R85, R21, 0x1, P0 ;  /* 0x0000001555af7211 */ /* 0x000fe400000f0eff */
[----:B------:R-:W-:-:S02]  /*2d60*/  IADD3 R40, P5, R103, R20, RZ ;  /* 0x0000001467287210 */ /* 0x000fc40007fbe0ff */
[-C--:B------:R-:W-:Y:S01]  /*2d70*/  IADD3 R42, P1, R97, R20.reuse, RZ ;  /* 0x00000014612a7210 */ /* 0x080fe20007f3e0ff */
[----:B------:R-:W-:Y:S01]  /*2d80*/  CS2R R102, SRZ ;  /* 0x0000000000667805 */ /* 0x000fe2000001ff00 */
[-C--:B------:R-:W-:Y:S01]  /*2d90*/  IADD3 R144, P2, R145, R20.reuse, RZ ;  /* 0x0000001491907210 */ /* 0x080fe20007f5e0ff */
[----:B------:R-:W-:Y:S01]  /*2da0*/  CS2R R96, SRZ ;  /* 0x0000000000607805 */ /* 0x000fe2000001ff00 */
[-C--:B------:R-:W-:Y:S02]  /*2db0*/  IADD3 R156, P0, R79, R20.reuse, RZ ;  /* 0x000000144f9c7210 */ /* 0x080fe40007f1e0ff */
[-C--:B------:R-:W-:Y:S02]  /*2dc0*/  LEA.HI.X.SX32 R159, R83, R21.reuse, 0x1, P4 ;  /* 0x00000015539f7211 */ /* 0x080fe400020f0eff */
[----:B------:R-:W-:Y:S02]  /*2dd0*/  IADD3 R206, P4, R11, R20, RZ ;  /* 0x000000140bce7210 */ /* 0x000fe40007f9e0ff */
[----:B------:R-:W-:-:S02]  /*2de0*/  LEA.HI.X.SX32 R161, R87, R21, 0x1, P3 ;  /* 0x0000001557a17211 */ /* 0x000fc400018f0eff */
[-C--:B------:R-:W-:Y:S02]  /*2df0*/  LEA.HI.X.SX32 R41, R41, R21.reuse, 0x1, P5 ;  /* 0x0000001529297211 */ /* 0x080fe400028f0eff */
[-C--:B------:R-:W-:Y:S02]  /*2e00*/  LEA.HI.X.SX32 R43, R43, R21.reuse, 0x1, P1 ;  /* 0x000000152b2b7211 */ /* 0x080fe400008f0eff */
[-C--:B------:R-:W-:Y:S02]  /*2e10*/  LEA.HI.X.SX32 R157, R81, R21.reuse, 0x1, P0 ;  /* 0x00000015519d7211 */ /* 0x080fe400000f0eff */
[----:B------:R-:W-:Y:S02]  /*2e20*/  LEA.HI.X.SX32 R145, R79, R21, 0x1, P2 ;  /* 0x000000154f917211 */ /* 0x000fe400010f0eff */
[----:B------:R-:W-:Y:S02]  /*2e30*/  SHF.L.U32 R13, R9, 0x2, RZ ;  /* 0x00000002090d7819 */ /* 0x000fe400000006ff */
[----:B------:R-:W-:-:S02]  /*2e40*/  IADD3 R146, P3, R147, R20, RZ ;  /* 0x0000001493927210 */ /* 0x000fc40007f7e0ff */
[----:B------:R-:W-:Y:S02]  /*2e50*/  LOP3.LUT R17, R17, 0x10, R82, 0x78, !PT ;  /* 0x0000001011117812 */ /* 0x000fe400078e7852 */
[CC--:B------:R-:W-:Y:S02]  /*2e60*/  LEA R198, P5, R9.reuse, R20.reuse, 0x2 ;  /* 0x0000001409c67211 */ /* 0x0c0fe400078a10ff */
[CC--:B------:R-:W-:Y:S02]  /*2e70*/  LEA R180, P1, R9.reuse, R20.reuse, 0x3 ;  /* 0x0000001409b47211 */ /* 0x0c0fe400078218ff */
[CC--:B------:R-:W-:Y:S02]  /*2e80*/  LEA R172, P0, R9.reuse, R20.reuse, 0x4 ;  /* 0x0000001409ac7211 */ /* 0x0c0fe400078020ff */
[C---:B------:R-:W-:Y:S02]  /*2e90*/  LEA R154, P2, R9.reuse, R20, 0x5 ;  /* 0x00000014099a7211 */ /* 0x040fe400078428ff */
[----:B------:R-:W-:-:S02]  /*2ea0*/  LEA.HI.X.SX32 R207, R9, R21, 0x1, P4 ;  /* 0x0000001509cf7211 */ /* 0x000fc400020f0eff */
[C---:B------:R-:W-:Y:S02]  /*2eb0*/  LOP3.LUT R10, R3.reuse, 0x10, RZ, 0x3c, !PT ;  /* 0x00000010030a7812 */ /* 0x040fe400078e3cff */
[C---:B------:R-:W-:Y:S02]  /*2ec0*/  LOP3.LUT R9, R3.reuse, 0x20, RZ, 0x3c, !PT ;  /* 0x0000002003097812 */ /* 0x040fe400078e3cff */
[C---:B------:R-:W-:Y:S02]  /*2ed0*/  LOP3.LUT R8, R3.reuse, 0x30, RZ, 0x3c, !PT ;  /* 0x0000003003087812 */ /* 0x040fe400078e3cff */
[C---:B------:R-:W-:Y:S02]  /*2ee0*/  LOP3.LUT R10, R3.reuse, 0x40, RZ, 0x3c, !PT ;  /* 0x00000040030a7812 */ /* 0x040fe400078e3cff */
[C---:B------:R-:W-:Y:S02]  /*2ef0*/  LOP3.LUT R9, R3.reuse, 0x50, RZ, 0x3c, !PT ;  /* 0x0000005003097812 */ /* 0x040fe400078e3cff */
[----:B------:R-:W-:-:S02]  /*2f00*/  LOP3.LUT R8, R3, 0x60, RZ, 0x3c, !PT ;  /* 0x0000006003087812 */ /* 0x000fc400078e3cff */
[----:B------:R-:W-:Y:S02]  /*2f10*/  LOP3.LUT R10, R3, 0x70, RZ, 0x3c, !PT ;  /* 0x00000070030a7812 */ /* 0x000fe400078e3cff */
[C---:B------:R-:W-:Y:S02]  /*2f20*/  LOP3.LUT R9, R5.reuse, 0x20, RZ, 0x3c, !PT ;  /* 0x0000002005097812 */ /* 0x040fe400078e3cff */
[----:B------:R-:W-:Y:S02]  /*2f30*/  LOP3.LUT R8, R5, 0x40, RZ, 0x3c, !PT ;  /* 0x0000004005087812 */ /* 0x000fe400078e3cff */
[----:B------:R-:W-:Y:S02]  /*2f40*/  MOV R2, RZ ;  /* 0x000000ff00027202 */ /* 0x000fe40000000f00 */
[----:B------:R-:W-:Y:S02]  /*2f50*/  MOV R45, 0xff800000 ;  /* 0xff800000002d7802 */ /* 0x000fe40000000f00 */
[----:B------:R-:W-:-:S02]  /*2f60*/  LEA.HI.X.SX32 R199, R11, R21, 0x1, P5 ;  /* 0x000000150bc77211 */ /* 0x000fc400028f0eff */
[-C--:B------:R-:W-:Y:S02]  /*2f70*/  LEA.HI.X.SX32 R181, R13, R21.reuse, 0x1, P1 ;  /* 0x000000150db57211 */ /* 0x080fe400008f0eff */
[-C--:B------:R-:W-:Y:S02]  /*2f80*/  LEA.HI.X.SX32 R173, R15, R21.reuse, 0x1, P0 ;  /* 0x000000150fad7211 */ /* 0x080fe400000f0eff */
[-C--:B------:R-:W-:Y:S02]  /*2f90*/  LEA.HI.X.SX32 R155, R75, R21.reuse, 0x1, P2 ;  /* 0x000000154b9b7211 */ /* 0x080fe400010f0eff */
[----:B------:R-:W-:Y:S02]  /*2fa0*/  LEA.HI.X.SX32 R147, R77, R21, 0x1, P3 ;  /* 0x000000154d937211 */ /* 0x000fe400018f0eff */
[----:B------:R-:W-:Y:S02]  /*2fb0*/  LOP3.LUT R10, R5, 0x60, RZ, 0x3c, !PT ;  /* 0x00000060050a7812 */ /* 0x000fe400078e3cff */
[----:B------:R-:W-:-:S02]  /*2fc0*/  LOP3.LUT R9, R17, 0x20, RZ, 0x3c, !PT ;  /* 0x0000002011097812 */ /* 0x000fc400078e3cff */
[----:B------:R-:W-:-:S03]  /*2fd0*/  LOP3.LUT R8, R4, 0x40, RZ, 0x3c, !PT ;  /* 0x0000004004087812 */ /* 0x000fc600078e3cff */
.L_x_19:
[----:B------:R-:W-:-:S04]  /*2fe0*/  IMAD.WIDE R8, R2, 0x2, R20 ;  /* 0x0000000202087825 */ /* 0x000fc800078e0214 */
[C---:B------:R-:W-:Y:S02]  /*2ff0*/  IMAD.WIDE R12, R2.reuse, 0x2, R206 ;  /* 0x00000002020c7825 */ /* 0x040fe400078e02ce */
[----:B------:R0:W2:Y:S02]  /*3000*/  LDG.E.U16 R8, [R8.64] ;  /* 0x0000000608087981 */ /* 0x0000a4000c1e1500 */
[----:B------:R-:W-:-:S04]  /*3010*/  IMAD.WIDE R82, R2, 0x2, R176 ;  /* 0x0000000202527825 */ /* 0x000fc800078e02b0 */
[C---:B------:R-:W-:Y:S02]  /*3020*/  IMAD.WIDE R10, R2.reuse, 0x2, R198 ;  /* 0x00000002020a7825 */ /* 0x040fe400078e02c6 */
[----:B------:R1:W3:Y:S02]  /*3030*/  LDG.E.U16 R82, [R82.64] ;  /* 0x0000000652527981 */ /* 0x0002e4000c1e1500 */
[C---:B------:R-:W-:Y:S02]  /*3040*/  IMAD.WIDE R14, R2.reuse, 0x2, R174 ;  /* 0x00000002020e7825 */ /* 0x040fe400078e02ae */
[----:B0-----:R0:W4:Y:S02]  /*3050*/  LDG.E.U16 R9, [R12.64] ;  /* 0x000000060c097981 */ /* 0x001124000c1e1500 */
[C---:B------:R-:W-:Y:S02]  /*3060*/  IMAD.WIDE R76, R2.reuse, 0x2, R182 ;  /* 0x00000002024c7825 */ /* 0x040fe400078e02b6 */
[----:B------:R5:W3:Y:S02]  /*3070*/  LDG.E.U16 R10, [R10.64] ;  /* 0x000000060a0a7981 */ /* 0x000ae4000c1e1500 */
[----:B------:R-:W-:-:S02]  /*3080*/  IMAD.WIDE R74, R2, 0x2, R178 ;  /* 0x00000002024a7825 */ /* 0x000fc400078e02b2 */
[----:B-1----:R1:W3:Y:S02]  /*3090*/  LDG.E.U16 R83, [R14.64] ;  /* 0x000000060e537981 */ /* 0x0022e4000c1e1500 */
[C---:B0-----:R-:W-:Y:S02]  /*30a0*/  IMAD.WIDE R12, R2.reuse, 0x2, R180 ;  /* 0x00000002020c7825 */ /* 0x041fe400078e02b4 */
[----:B-----5:R0:W5:Y:S02]  /*30b0*/  LDG.E.U16 R11, [R76.64] ;  /* 0x000000064c0b7981 */ /* 0x020164000c1e1500 */
[C---:B-1----:R-:W-:Y:S02]  /*30c0*/  IMAD.WIDE R14, R2.reuse, 0x2, R172 ;  /* 0x00000002020e7825 */ /* 0x042fe400078e02ac */
[----:B------:R1:W3:Y:S02]  /*30d0*/  LDG.E.U16 R12, [R12.64] ;  /* 0x000000060c0c7981 */ /* 0x0002e4000c1e1500 */
[----:B------:R-:W-:-:S02]  /*30e0*/  IMAD.WIDE R78, R2, 0x2, R166 ;  /* 0x00000002024e7825 */ /* 0x000fc400078e02a6 */
[----:B------:R1:W3:Y:S02]  /*30f0*/  LDG.E.U16 R84, [R14.64] ;  /* 0x000000060e547981 */ /* 0x0002e4000c1e1500 */
[C---:B0-----:R-:W-:Y:S02]  /*3100*/  IMAD.WIDE R76, R2.reuse, 0x2, R168 ;  /* 0x00000002024c7825 */ /* 0x041fe400078e02a8 */
[----:B------:R0:W4:Y:S02]  /*3110*/  LDG.E.U16 R87, [R78.64] ;  /* 0x000000064e577981 */ /* 0x000124000c1e1500 */
[C---:B------:R-:W-:Y:S02]  /*3120*/  IMAD.WIDE R80, R2.reuse, 0x2, R164 ;  /* 0x0000000202507825 */ /* 0x040fe400078e02a4 */
[----:B-1----:R1:W4:Y:S02]  /*3130*/  LDG.E.U16 R13, [R74.64] ;  /* 0x000000064a0d7981 */ /* 0x002324000c1e1500 */
[----:B------:R-:W-:-:S02]  /*3140*/  IMAD.WIDE R14, R2, 0x2, R160 ;  /* 0x00000002020e7825 */ /* 0x000fc400078e02a0 */
[----:B------:R1:W4:Y:S02]  /*3150*/  LDG.E.U16 R86, [R76.64] ;  /* 0x000000064c567981 */ /* 0x000324000c1e1500 */
[C---:B0-----:R-:W-:Y:S02]  /*3160*/  IMAD.WIDE R78, R2.reuse, 0x2, R152 ;  /* 0x00000002024e7825 */ /* 0x041fe400078e0298 */
[----:B------:R0:W4:Y:S02]  /*3170*/  LDG.E.U16 R80, [R80.64] ;  /* 0x0000000650507981 */ /* 0x000124000c1e1500 */
[C---:B-1----:R-:W-:Y:S02]  /*3180*/  IMAD.WIDE R74, R2.reuse, 0x2, R170 ;  /* 0x00000002024a7825 */ /* 0x042fe400078e02aa */
[----:B------:R1:W4:Y:S02]  /*3190*/  LDG.E.U16 R78, [R78.64] ;  /* 0x000000064e4e7981 */ /* 0x000324000c1e1500 */
[----:B------:R-:W-:-:S02]  /*31a0*/  IMAD.WIDE R76, R2, 0x2, R154 ;  /* 0x00000002024c7825 */ /* 0x000fc400078e029a */
[----:B------:R1:W4:Y:S04]  /*31b0*/  LDG.E.U16 R85, [R74.64] ;  /* 0x000000064a557981 */ /* 0x000328000c1e1500 */
[----:B0-----:R0:W4:Y:S04]  /*31c0*/  LDG.E.U16 R81, [R14.64] ;  /* 0x000000060e517981 */ /* 0x001128000c1e1500 */
[----:B------:R0:W4:Y:S01]  /*31d0*/  LDG.E.U16 R129, [R76.64] ;  /* 0x000000064c817981 */ /* 0x000122000c1e1500 */
[----:B-1----:R-:W-:-:S04]  /*31e0*/  IMAD.WIDE R74, R2, 0x2, R158 ;  /* 0x00000002024a7825 */ /* 0x002fc800078e029e */
[C---:B0-----:R-:W-:Y:S01]  /*31f0*/  IMAD.WIDE R14, R2.reuse, 0x2, R150 ;  /* 0x00000002020e7825 */ /* 0x041fe200078e0296 */
[----:B------:R0:W5:Y:S03]  /*3200*/  LDG.E.U16 R128, [R74.64] ;  /* 0x000000064a807981 */ /* 0x000166000c1e1500 */
[C---:B------:R-:W-:Y:S01]  /*3210*/  IMAD.WIDE R76, R2.reuse, 0x2, R24 ;  /* 0x00000002024c7825 */ /* 0x040fe200078e0218 */
[----:B------:R1:W5:Y:S04]  /*3220*/  LDG.E.U16 R79, [R14.64] ;  /* 0x000000060e4f7981 */ /* 0x000368000c1e1500 */
[----:B------:R1:W5:Y:S01]  /*3230*/  LDG.E.U16 R131, [R76.64] ;  /* 0x000000064c837981 */ /* 0x000362000c1e1500 */
[----:B0-----:R-:W-:-:S04]  /*3240*/  IMAD.WIDE R74, R2, 0x2, R22 ;  /* 0x00000002024a7825 */ /* 0x001fc800078e0216 */
[C---:B-1----:R-:W-:Y:S01]  /*3250*/  IMAD.WIDE R14, R2.reuse, 0x2, R26 ;  /* 0x00000002020e7825 */ /* 0x042fe200078e021a */
[----:B------:R0:W5:Y:S03]  /*3260*/  LDG.E.U16 R130, [R74.64] ;  /* 0x000000064a827981 */ /* 0x000166000c1e1500 */
[C---:B------:R-:W-:Y:S01]  /*3270*/  IMAD.WIDE R76, R2.reuse, 0x2, R32 ;  /* 0x00000002024c7825 */ /* 0x040fe200078e0220 */
[----:B------:R1:W5:Y:S04]  /*3280*/  LDG.E.U16 R132, [R14.64] ;  /* 0x000000060e847981 */ /* 0x000368000c1e1500 */
[----:B------:R1:W5:Y:S01]  /*3290*/  LDG.E.U16 R134, [R76.64] ;  /* 0x000000064c867981 */ /* 0x000362000c1e1500 */
[----:B0-----:R-:W-:-:S04]  /*32a0*/  IMAD.WIDE R74, R2, 0x2, R28 ;  /* 0x00000002024a7825 */ /* 0x001fc800078e021c */
[C---:B-1----:R-:W-:Y:S01]  /*32b0*/  IMAD.WIDE R14, R2.reuse, 0x2, R34 ;  /* 0x00000002020e7825 */ /* 0x042fe200078e0222 */
[----:B------:R0:W5:Y:S04]  /*32c0*/  LDG.E.U16 R133, [R74.64] ;  /* 0x000000064a857981 */ /* 0x000168000c1e1500 */
[----:B------:R1:W5:Y:S01]  /*32d0*/  LDG.E.U16 R135, [R14.64] ;  /* 0x000000060e877981 */ /* 0x000362000c1e1500 */
[----:B------:R-:W-:-:S04]  /*32e0*/  IMAD.WIDE R76, R2, 0x2, R38 ;  /* 0x00000002024c7825 */ /* 0x000fc800078e0226 */
[C---:B0-----:R-:W-:Y:S01]  /*32f0*/  IMAD.WIDE R74, R2.reuse, 0x2, R36 ;  /* 0x00000002024a7825 */ /* 0x041fe200078e0224 */
[----:B------:R0:W5:Y:S04]  /*3300*/  LDG.E.U16 R137, [R76.64] ;  /* 0x000000064c897981 */ /* 0x000168000c1e1500 */
[----:B------:R0:W5:Y:S01]  /*3310*/  LDG.E.U16 R136, [R74.64] ;  /* 0x000000064a887981 */ /* 0x000162000c1e1500 */
[----:B-1----:R-:W-:-:S05]  /*3320*/  IMAD.WIDE R14, R2, 0x2, R40 ;  /* 0x00000002020e7825 */ /* 0x002fca00078e0228 */
[----:B------:R1:W5:Y:S01]  /*3330*/  LDG.E.U16 R138, [R14.64] ;  /* 0x000000060e8a7981 */ /* 0x000362000c1e1500 */
[----:B0-----:R-:W-:-:S04]  /*3340*/  IMAD.WIDE R76, R2, 0x2, R144 ;  /* 0x00000002024c7825 */ /* 0x001fc800078e0290 */
[C---:B------:R-:W-:Y:S01]  /*3350*/  IMAD.WIDE R74, R2.reuse, 0x2, R42 ;  /* 0x00000002024a7825 */ /* 0x040fe200078e022a */
[----:B------:R0:W5:Y:S04]  /*3360*/  LDG.E.U16 R140, [R76.64] ;  /* 0x000000064c8c7981 */ /* 0x000168000c1e1500 */
[----:B------:R0:W5:Y:S01]  /*3370*/  LDG.E.U16 R139, [R74.64] ;  /* 0x000000064a8b7981 */ /* 0x000162000c1e1500 */
[----:B-1----:R-:W-:-:S04]  /*3380*/  IMAD.WIDE R14, R2, 0x2, R156 ;  /* 0x00000002020e7825 */ /* 0x002fc800078e029c */
[C---:B0-----:R-:W-:Y:S02]  /*3390*/  IMAD.WIDE R76, R2.reuse, 0x2, R146 ;  /* 0x00000002024c7825 */ /* 0x041fe400078e0292 */
[----:B------:R-:W5:Y:S02]  /*33a0*/  LDG.E.U16 R14, [R14.64] ;  /* 0x000000060e0e7981 */ /* 0x000f64000c1e1500 */
[----:B------:R-:W-:Y:S02]  /*33b0*/  IMAD.WIDE R74, R2, 0x2, R30 ;  /* 0x00000002024a7825 */ /* 0x000fe400078e021e */
[----:B------:R-:W5:Y:S04]  /*33c0*/  LDG.E.U16 R76, [R76.64] ;  /* 0x000000064c4c7981 */ /* 0x000f68000c1e1500 */
[----:B------:R0:W5:Y:S04]  /*33d0*/  LDG.E.U16 R74, [R74.64] ;  /* 0x000000064a4a7981 */ /* 0x000168000c1e1500 */
[----:B------:R-:W-:Y:S01]  /*33e0*/  BAR.SYNC.DEFER_BLOCKING 0x0 ;  /* 0x0000000000007b1d */ /* 0x000fe20000010000 */
[----:B------:R-:W-:-:S02]  /*33f0*/  LOP3.LUT R141, R3, 0x10, RZ, 0x3c, !PT ;  /* 0x00000010038d7812 */ /* 0x000fc400078e3cff */
[----:B------:R-:W-:Y:S02]  /*3400*/  LOP3.LUT R142, R3, 0x20, RZ, 0x3c, !PT ;  /* 0x00000020038e7812 */ /* 0x000fe400078e3cff */
[C---:B------:R-:W-:Y:S02]  /*3410*/  LOP3.LUT R149, R5.reuse, 0x20, RZ, 0x3c, !PT ;  /* 0x0000002005957812 */ /* 0x040fe400078e3cff */
[C---:B------:R-:W-:Y:S02]  /*3420*/  LOP3.LUT R148, R5.reuse, 0x40, RZ, 0x3c, !PT ;  /* 0x0000004005947812 */ /* 0x040fe400078e3cff */
[----:B0-----:R-:W-:Y:S02]  /*3430*/  LOP3.LUT R75, R5, 0x60, RZ, 0x3c, !PT ;  /* 0x00000060054b7812 */ /* 0x001fe400078e3cff */
[----:B------:R-:W-:Y:S01]  /*3440*/  LOP3.LUT R162, R4, 0x40, RZ, 0x3c, !PT ;  /* 0x0000004004a27812 */ /* 0x000fe200078e3cff */
[----:B--2---:R-:W-:Y:S04]  /*3450*/  STS.U16 [R3+0x4000], R8 ;  /* 0x0040000803007388 */ /* 0x004fe80000000400 */
[----:B---3--:R-:W-:Y:S04]  /*3460*/  STS.U16 [R3+0x4800], R84 ;  /* 0x0048005403007388 */ /* 0x008fe80000000400 */
[----:B----4-:R-:W-:Y:S04]  /*3470*/  STS.U16 [R3+0x5000], R129 ;  /* 0x0050008103007388 */ /* 0x010fe80000000400 */
[----:B-----5:R-:W-:Y:S04]  /*3480*/  STS.U16 [R3+0x5800], R134 ;  /* 0x0058008603007388 */ /* 0x020fe80000000400 */
[----:B------:R-:W-:Y:S04]  /*3490*/  STS.U16 [R141+0x4100], R9 ;  /* 0x004100098d007388 */ /* 0x000fe80000000400 */
[----:B------:R-:W-:Y:S04]  /*34a0*/  STS.U16 [R141+0x4900], R85 ;  /* 0x004900558d007388 */ /* 0x000fe80000000400 */
[----:B------:R-:W-:Y:S04]  /*34b0*/  STS.U16 [R141+0x5100], R78 ;  /* 0x0051004e8d007388 */ /* 0x000fe80000000400 */
[----:B------:R0:W-:Y:S04]  /*34c0*/  STS.U16 [R141+0x5900], R135 ;  /* 0x005900878d007388 */ /* 0x0001e80000000400 */
[----:B------:R-:W-:Y:S04]  /*34d0*/  STS.U16 [R142+0x4200], R10 ;  /* 0x0042000a8e007388 */ /* 0x000fe80000000400 */
[----:B------:R-:W-:Y:S01]  /*34e0*/  STS.U16 [R142+0x4a00], R86 ;  /* 0x004a00568e007388 */ /* 0x000fe20000000400 */
[----:B0-----:R-:W-:-:S03]  /*34f0*/  LOP3.LUT R141, R3, 0x30, RZ, 0x3c, !PT ;  /* 0x00000030038d7812 */ /* 0x001fc600078e3cff */
        /* <DEDUP_REMOVED lines=21> */
[----:B------:R-:W-:Y:S04]  /*3650*/  STS.U16 [R142+0x5e00], R140 ;  /* 0x005e008c8e007388 */ /* 0x000fe80000000400 */
[----:B------:R-:W-:Y:S04]  /*3660*/  STS.U16 [R141+0x4700], R83 ;  /* 0x004700538d007388 */ /* 0x000fe80000000400 */
[----:B------:R-:W-:Y:S04]  /*3670*/  STS.U16 [R141+0x4f00], R14 ;  /* 0x004f000e8d007388 */ /* 0x000fe80000000400 */
[----:B------:R-:W-:Y:S04]  /*3680*/  STS.U16 [R141+0x5700], R74 ;  /* 0x0057004a8d007388 */ /* 0x000fe80000000400 */
[----:B------:R-:W-:Y:S04]  /*3690*/  STS.U16 [R141+0x5f00], R76 ;  /* 0x005f004c8d007388 */ /* 0x000fe80000000400 */
[----:B------:R-:W-:Y:S06]  /*36a0*/  BAR.SYNC.DEFER_BLOCKING 0x0 ;  /* 0x0000000000007b1d */ /* 0x000fec0000010000 */
[----:B------:R-:W-:Y:S04]  /*36b0*/  LDSM.16.MT88.4 R136, [R5] ;  /* 0x000000000588783b */ /* 0x000fe80000004200 */
[----:B------:R-:W0:Y:S04]  /*36c0*/  LDSM.16.M88.4 R8, [R4+0x4000] ;  /* 0x004000000408783b */ /* 0x000e280000000200 */
[----:B------:R-:W1:Y:S04]  /*36d0*/  LDSM.16.MT88.4 R76, [R149] ;  /* 0x00000000954c783b */ /* 0x000e680000004200 */
[----:B------:R-:W2:Y:S04]  /*36e0*/  LDSM.16.MT88.4 R12, [R148] ;  /* 0x00000000940c783b */ /* 0x000ea80000004200 */
[----:B------:R-:W3:Y:S04]  /*36f0*/  LDSM.16.MT88.4 R140, [R75] ;  /* 0x000000004b8c783b */ /* 0x000ee80000004200 */
[----:B------:R-:W4:Y:S04]  /*3700*/  LDSM.16.MT88.4 R132, [R5+0x800] ;  /* 0x000800000584783b */ /* 0x000f280000004200 */
[----:B------:R-:W5:Y:S04]  /*3710*/  LDSM.16.MT88.4 R128, [R149+0x800] ;  /* 0x000800009580783b */ /* 0x000f680000004200 */
[----:B------:R-:W3:Y:S04]  /*3720*/  LDSM.16.MT88.4 R84, [R148+0x800] ;  /* 0x000800009454783b */ /* 0x000ee80000004200 */
[----:B------:R-:W4:Y:S01]  /*3730*/  LDSM.16.MT88.4 R80, [R75+0x800] ;  /* 0x000800004b50783b */ /* 0x000f220000004200 */
[-C--:B0-----:R-:W-:Y:S08]  /*3740*/  HMMA.16816.F32.BF16 R136, R136, R8.reuse, RZ ;  /* 0x000000088888723c */ /* 0x081ff000000418ff */
[-C--:B-1----:R-:W-:Y:S08]  /*3750*/  HMMA.16816.F32.BF16 R76, R76, R8.reuse, RZ ;  /* 0x000000084c4c723c */ /* 0x082ff000000418ff */
[-C--:B--2---:R-:W-:Y:S08]  /*3760*/  HMMA.16816.F32.BF16 R12, R12, R8.reuse, RZ ;  /* 0x000000080c0c723c */ /* 0x084ff000000418ff */
[----:B---3--:R-:W-:Y:S08]  /*3770*/  HMMA.16816.F32.BF16 R140, R140, R8, RZ ;  /* 0x000000088c8c723c */ /* 0x008ff000000418ff */
[-C--:B----4-:R-:W-:Y:S01]  /*3780*/  HMMA.16816.F32.BF16 R132, R132, R10.reuse, R136 ;  /* 0x0000000a8484723c */ /* 0x090fe20000041888 */
[----:B------:R-:W-:Y:S07]  /*3790*/  LDSM.16.MT88.4 R136, [R149+0x1000] ;  /* 0x001000009588783b */ /* 0x000fee0000004200 */
[-C--:B-----5:R-:W-:Y:S01]  /*37a0*/  HMMA.16816.F32.BF16 R76, R128, R10.reuse, R76 ;  /* 0x0000000a804c723c */ /* 0x0a0fe2000004184c */
[----:B------:R-:W-:Y:S07]  /*37b0*/  LDSM.16.MT88.4 R128, [R148+0x1000] ;  /* 0x001000009480783b */ /* 0x000fee0000004200 */
[-C--:B------:R-:W-:Y:S01]  /*37c0*/  HMMA.16816.F32.BF16 R12, R84, R10.reuse, R12 ;  /* 0x0000000a540c723c */ /* 0x080fe2000004180c */
[----:B------:R-:W0:Y:S07]  /*37d0*/  LDSM.16.M88.4 R84, [R162+0x4000] ;  /* 0x00400000a254783b */ /* 0x000e2e0000000200 */
[----:B------:R-:W-:Y:S01]  /*37e0*/  HMMA.16816.F32.BF16 R80, R80, R10, R140 ;  /* 0x0000000a5050723c */ /* 0x000fe2000004188c */
[----:B------:R-:W1:Y:S04]  /*37f0*/  LDSM.16.MT88.4 R140, [R5+0x1000] ;  /* 0x00100000058c783b */ /* 0x000e680000004200 */
[----:B------:R-:W2:Y:S03]  /*3800*/  LDSM.16.MT88.4 R8, [R75+0x1000] ;  /* 0x001000004b08783b */ /* 0x000ea60000004200 */
[-C--:B0-----:R-:W-:Y:S01]  /*3810*/  HMMA.16816.F32.BF16 R76, R136, R84.reuse, R76 ;  /* 0x00000054884c723c */ /* 0x081fe2000004184c */
[----:B------:R-:W0:Y:S07]  /*3820*/  LDSM.16.MT88.4 R136, [R149+0x1800] ;  /* 0x001800009588783b */ /* 0x000e2e0000004200 */
[-C--:B-1----:R-:W-:Y:S01]  /*3830*/  HMMA.16816.F32.BF16 R132, R140, R84.reuse, R132 ;  /* 0x000000548c84723c */ /* 0x082fe20000041884 */
[----:B------:R-:W1:Y:S07]  /*3840*/  LDSM.16.MT88.4 R140, [R5+0x1800] ;  /* 0x00180000058c783b */ /* 0x000e6e0000004200 */
[-C--:B------:R-:W-:Y:S01]  /*3850*/  HMMA.16816.F32.BF16 R12, R128, R84.reuse, R12 ;  /* 0x00000054800c723c */ /* 0x080fe2000004180c */
[----:B------:R-:W3:Y:S07]  /*3860*/  LDSM.16.MT88.4 R128, [R148+0x1800] ;  /* 0x001800009480783b */ /* 0x000eee0000004200 */
[----:B--2---:R-:W-:Y:S01]  /*3870*/  HMMA.16816.F32.BF16 R8, R8, R84, R80 ;  /* 0x000000540808723c */ /* 0x004fe20000041850 */
[----:B------:R-:W2:Y:S07]  /*3880*/  LDSM.16.MT88.4 R80, [R75+0x1800] ;  /* 0x001800004b50783b */ /* 0x000eae0000004200 */
[-C--:B0-----:R-:W-:Y:S01]  /*3890*/  HMMA.16816.F32.BF16 R76, R136, R86.reuse, R76 ;  /* 0x00000056884c723c */ /* 0x081fe2000004184c */
[----:B------:R-:W-:Y:S07]  /*38a0*/  LDSM.16.MT88.4 R136, [R148+0x2000] ;  /* 0x002000009488783b */ /* 0x000fee0000004200 */
[-C--:B-1----:R-:W-:Y:S01]  /*38b0*/  HMMA.16816.F32.BF16 R132, R140, R86.reuse, R132 ;  /* 0x000000568c84723c */ /* 0x082fe20000041884 */
[----:B------:R-:W-:Y:S07]  /*38c0*/  LDSM.16.MT88.4 R140, [R75+0x2000] ;  /* 0x002000004b8c783b */ /* 0x000fee0000004200 */
[-C--:B---3--:R-:W-:Y:S01]  /*38d0*/  HMMA.16816.F32.BF16 R12, R128, R86.reuse, R12 ;  /* 0x00000056800c723c */ /* 0x088fe2000004180c */
[----:B------:R-:W-:Y:S07]  /*38e0*/  LDSM.16.MT88.4 R128, [R149+0x2000] ;  /* 0x002000009580783b */ /* 0x000fee0000004200 */
[----:B--2---:R-:W-:Y:S01]  /*38f0*/  HMMA.16816.F32.BF16 R8, R80, R86, R8 ;  /* 0x000000565008723c */ /* 0x004fe20000041808 */
[----:B------:R-:W-:Y:S04]  /*3900*/  LDSM.16.MT88.4 R80, [R5+0x2000] ;  /* 0x002000000550783b */ /* 0x000fe80000004200 */
[----:B------:R-:W0:Y:S03]  /*3910*/  LDSM.16.M88.4 R84, [R4+0x4080] ;  /* 0x004080000454783b */ /* 0x000e260000000200 */
[-C--:B0-----:R-:W-:Y:S01]  /*3920*/  HMMA.16816.F32.BF16 R80, R80, R84.reuse, R132 ;  /* 0x000000545050723c */ /* 0x081fe20000041884 */
[----:B------:R-:W0:Y:S07]  /*3930*/  LDSM.16.MT88.4 R132, [R149+0x2800] ;  /* 0x002800009584783b */ /* 0x000e2e0000004200 */
[-C--:B------:R-:W-:Y:S01]  /*3940*/  HMMA.16816.F32.BF16 R76, R128, R84.reuse, R76 ;  /* 0x00000054804c723c */ /* 0x080fe2000004184c */
[----:B------:R-:W1:Y:S07]  /*3950*/  LDSM.16.MT88.4 R128, [R148+0x2800] ;  /* 0x002800009480783b */ /* 0x000e6e0000004200 */
[-C--:B------:R-:W-:Y:S01]  /*3960*/  HMMA.16816.F32.BF16 R12, R136, R84.reuse, R12 ;  /* 0x00000054880c723c */ /* 0x080fe2000004180c */
[----:B------:R-:W2:Y:S07]  /*3970*/  LDSM.16.MT88.4 R136, [R5+0x2800] ;  /* 0x002800000588783b */ /* 0x000eae0000004200 */
[----:B------:R-:W-:Y:S08]  /*3980*/  HMMA.16816.F32.BF16 R8, R140, R84, R8 ;  /* 0x000000548c08723c */ /* 0x000ff00000041808 */
[-C--:B0-----:R-:W-:Y:S01]  /*3990*/  HMMA.16816.F32.BF16 R76, R132, R86.reuse, R76 ;  /* 0x00000056844c723c */ /* 0x081fe2000004184c */
[----:B------:R-:W0:Y:S07]  /*39a0*/  LDSM.16.MT88.4 R132, [R75+0x2800] ;  /* 0x002800004b84783b */ /* 0x000e2e0000004200 */
[-C--:B-1----:R-:W-:Y:S01]  /*39b0*/  HMMA.16816.F32.BF16 R12, R128, R86.reuse, R12 ;  /* 0x00000056800c723c */ /* 0x082fe2000004180c */
[----:B------:R-:W-:Y:S07]  /*39c0*/  LDSM.16.M88.4 R128, [R162+0x4080] ;  /* 0x00408000a280783b */ /* 0x000fee0000000200 */
[-C--:B--2---:R-:W-:Y:S01]  /*39d0*/  HMMA.16816.F32.BF16 R80, R136, R86.reuse, R80 ;  /* 0x000000568850723c */ /* 0x084fe20000041850 */
[----:B------:R-:W1:Y:S07]  /*39e0*/  LDSM.16.MT88.4 R136, [R5+0x3000] ;  /* 0x003000000588783b */ /* 0x000e6e0000004200 */
[----:B0-----:R-:W-:Y:S01]  /*39f0*/  HMMA.16816.F32.BF16 R8, R132, R86, R8 ;  /* 0x000000568408723c */ /* 0x001fe20000041808 */
[----:B------:R-:W0:Y:S04]  /*3a00*/  LDSM.16.MT88.4 R132, [R148+0x3000] ;  /* 0x003000009484783b */ /* 0x000e280000004200 */
[----:B------:R-:W2:Y:S11]  /*3a10*/  LDSM.16.MT88.4 R84, [R149+0x3000] ;  /* 0x003000009554783b */ /* 0x000eb60000004200 */
[-C--:B-1----:R-:W-:Y:S01]  /*3a20*/  HMMA.16816.F32.BF16 R80, R136, R128.reuse, R80 ;  /* 0x000000808850723c */ /* 0x082fe20000041850 */
[----:B------:R-:W1:Y:S04]  /*3a30*/  S2R R162, SR_CTAID.X ;  /* 0x0000000000a27919 */ /* 0x000e680000002500 */
[----:B------:R-:W3:Y:S04]  /*3a40*/  S2R R140, SR_CTAID.X ;  /* 0x00000000008c7919 */ /* 0x000ee80000002500 */
[----:B------:R-:W4:Y:S04]  /*3a50*/  S2R R141, SR_CTAID.X ;  /* 0x00000000008d7919 */ /* 0x000f280000002500 */
[----:B------:R-:W-:Y:S01]  /*3a60*/  LDSM.16.MT88.4 R136, [R75+0x3800] ;  /* 0x003800004b88783b */ /* 0x000fe20000004200 */
[-C--:B0-----:R-:W-:Y:S03]  /*3a70*/  HMMA.16816.F32.BF16 R12, R132, R128.reuse, R12 ;  /* 0x00000080840c723c */ /* 0x081fe6000004180c */
[----:B------:R-:W0:Y:S05]  /*3a80*/  LDSM.16.MT88.4 R132, [R5+0x3800] ;  /* 0x003800000584783b */ /* 0x000e2a0000004200 */
[----:B--2---:R-:W-:Y:S01]  /*3a90*/  HMMA.16816.F32.BF16 R76, R84, R128, R76 ;  /* 0x00000080544c723c */ /* 0x004fe2000004184c */
[----:B------:R-:W2:Y:S01]  /*3aa0*/  LDSM.16.MT88.4 R84, [R75+0x3000] ;  /* 0x003000004b54783b */ /* 0x000ea20000004200 */
[----:B-1----:R-:W-:-:S06]  /*3ab0*/  SHF.L.U32 R162, R162, 0x6, RZ ;  /* 0x00000006a2a27819 */ /* 0x002fcc00000006ff */
[----:B0-----:R-:W-:Y:S01]  /*3ac0*/  HMMA.16816.F32.BF16 R80, R132, R130, R80 ;  /* 0x000000828450723c */ /* 0x001fe20000041850 */
[----:B------:R0:W-:Y:S04]  /*3ad0*/  LDSM.16.MT88.4 R132, [R148+0x3800] ;  /* 0x003800009484783b */ /* 0x0001e80000004200 */
[----:B0-----:R-:W0:Y:S02]  /*3ae0*/  S2R R148, SR_TID.X ;  /* 0x0000000000947919 */ /* 0x001e240000002100 */
[----:B0-----:R-:W-:-:S04]  /*3af0*/  LOP3.LUT R148, R148, 0x1c, RZ, 0xc0, !PT ;  /* 0x0000001c94947812 */ /* 0x001fc800078ec0ff */
[----:B------:R-:W-:Y:S02]  /*3b00*/  LEA.HI R162, R148, R162, RZ, 0x1e ;  /* 0x000000a294a27211 */ /* 0x000fe400078ff0ff */
[----:B------:R-:W0:Y:S01]  /*3b10*/  S2R R148, SR_TID.X ;  /* 0x0000000000947919 */ /* 0x000e220000002100 */
[----:B--2---:R-:W-:Y:S03]  /*3b20*/  HMMA.16816.F32.BF16 R8, R84, R128, R8 ;  /* 0x000000805408723c */ /* 0x004fe60000041808 */
[----:B------:R0:W1:Y:S01]  /*3b30*/  LDSM.16.MT88.4 R84, [R149+0x3800] ;  /* 0x003800009554783b */ /* 0x0000620000004200 */
[----:B---3--:R-:W-:Y:S01]  /*3b40*/  IMAD.SHL.U32 R140, R140, 0x40, RZ ;  /* 0x000000408c8c7824 */ /* 0x008fe200078e00ff */
[C---:B0-----:R-:W-:Y:S02]  /*3b50*/  LOP3.LUT R149, R148.reuse, 0x1c, RZ, 0xc0, !PT ;  /* 0x0000001c94957812 */ /* 0x041fe400078ec0ff */
[----:B------:R-:W-:-:S02]  /*3b60*/  LOP3.LUT R148, R148, 0x1c, RZ, 0xc0, !PT ;  /* 0x0000001c94947812 */ /* 0x000fc400078ec0ff */
[----:B------:R-:W-:-:S04]  /*3b70*/  LEA.HI R149, R149, 0x8, RZ, 0x1e ;  /* 0x0000000895957811 */ /* 0x000fc800078ff0ff */
[----:B------:R-:W-:Y:S02]  /*3b80*/  IADD3 R140, R140, R149, RZ ;  /* 0x000000958c8c7210 */ /* 0x000fe40007ffe0ff */
[----:B------:R-:W-:Y:S02]  /*3b90*/  LEA.HI R149, R148, 0x10, RZ, 0x1e ;  /* 0x0000001094957811 */ /* 0x000fe400078ff0ff */
[----:B------:R-:W0:Y:S01]  /*3ba0*/  S2R R148, SR_TID.X ;  /* 0x0000000000947919 */ /* 0x000e220000002100 */
[----:B----4-:R-:W-:-:S04]  /*3bb0*/  IMAD.SHL.U32 R141, R141, 0x40, RZ ;  /* 0x000000408d8d7824 */ /* 0x010fc800078e00ff */
[----:B------:R-:W-:Y:S01]  /*3bc0*/  IMAD.IADD R141, R141, 0x1, R149 ;  /* 0x000000018d8d7824 */ /* 0x000fe200078e0295 */
[----:B------:R-:W2:Y:S01]  /*3bd0*/  S2R R128, SR_CTAID.X ;  /* 0x0000000000807919 */ /* 0x000ea20000002500 */
[----:B0-----:R-:W-:-:S04]  /*3be0*/  LOP3.LUT R148, R148, 0x1c, RZ, 0xc0, !PT ;  /* 0x0000001c94947812 */ /* 0x001fc800078ec0ff */
[----:B------:R-:W-:Y:S02]  /*3bf0*/  LEA.HI R149, R148, 0x18, RZ, 0x1e ;  /* 0x0000001894957811 */ /* 0x000fe400078ff0ff */
[----:B------:R-:W0:Y:S01]  /*3c00*/  S2R R148, SR_TID.X ;  /* 0x0000000000947919 */ /* 0x000e220000002100 */
[----:B------:R-:W-:Y:S01]  /*3c10*/  IADD3 R75, P0, R252, UR4, RZ ;  /* 0x00000004fc4b7c10 */ /* 0x000fe2000ff1e0ff */
[----:B--2---:R-:W-:Y:S01]  /*3c20*/  IMAD.SHL.U32 R128, R128, 0x40, RZ ;  /* 0x0000004080807824 */ /* 0x004fe200078e00ff */
[----:B-1----:R-:W-:Y:S02]  /*3c30*/  HMMA.16816.F32.BF16 R76, R84, R130, R76 ;  /* 0x00000082544c723c */ /* 0x002fe4000004184c */
[CC--:B------:R-:W-:Y:S02]  /*3c40*/  ISETP.GT.U32.AND P2, PT, R75.reuse, R140.reuse, PT ;  /* 0x0000008c4b00720c */ /* 0x0c0fe40003f44070 */
[----:B------:R-:W-:Y:S02]  /*3c50*/  ISETP.GE.U32.AND P3, PT, R75, R140, PT ;  /* 0x0000008c4b00720c */ /* 0x000fe40003f66070 */
[----:B------:R-:W1:Y:S01]  /*3c60*/  S2R R140, SR_CTAID.X ;  /* 0x00000000008c7919 */ /* 0x000e620000002500 */
[----:B0-----:R-:W-:-:S04]  /*3c70*/  LOP3.LUT R148, R148, 0x1c, RZ, 0xc0, !PT ;  /* 0x0000001c94947812 */ /* 0x001fc800078ec0ff */
[----:B------:R-:W-:-:S04]  /*3c80*/  LEA.HI R148, R148, 0x20, RZ, 0x1e ;  /* 0x0000002094947811 */ /* 0x000fc800078ff0ff */
[----:B------:R-:W-:Y:S02]  /*3c90*/  IADD3 R128, R128, R148, RZ ;  /* 0x0000009480807210 */ /* 0x000fe40007ffe0ff */
[----:B------:R-:W0:Y:S07]  /*3ca0*/  S2R R148, SR_TID.X ;  /* 0x0000000000947919 */ /* 0x000e2e0000002100 */
[----:B------:R-:W-:Y:S01]  /*3cb0*/  FMUL R85, R76, c[0x0][0x188] ;  /* 0x000062004c557a20 */ /* 0x000fe20000400000 */
[----:B------:R-:W-:Y:S01]  /*3cc0*/  ISETP.GE.U32.AND P4, PT, R75, R162, PT ;  /* 0x000000a24b00720c */ /* 0x000fe20003f86070 */
[----:B------:R-:W-:Y:S01]  /*3cd0*/  IMAD.X R76, RZ, RZ, UR5, P0 ;  /* 0x00000005ff4c7e24 */ /* 0x000fe200080e06ff */
[----:B-1----:R-:W-:Y:S01]  /*3ce0*/  SHF.L.U32 R140, R140, 0x6, RZ ;  /* 0x000000068c8c7819 */ /* 0x002fe200000006ff */
[----:B------:R-:W-:-:S02]  /*3cf0*/  FMUL R81, R81, c[0x0][0x188] ;  /* 0x0000620051517a20 */ /* 0x000fc40000400000 */
[----:B------:R-:W-:Y:S01]  /*3d00*/  FMUL R74, R82, c[0x0][0x188] ;  /* 0x00006200524a7a20 */ /* 0x000fe20000400000 */
[C---:B------:R-:W-:Y:S01]  /*3d10*/  ISETP.GE.U32.AND.EX P4, PT, R76.reuse, RZ, PT, P4 ;  /* 0x000000ff4c00720c */ /* 0x040fe20003f86140 */
[----:B------:R-:W-:Y:S01]  /*3d20*/  FMUL R83, R83, c[0x0][0x188] ;  /* 0x0000620053537a20 */ /* 0x000fe20000400000 */
[----:B------:R-:W-:Y:S01]  /*3d30*/  ISETP.GT.U32.AND.EX P2, PT, R76, RZ, PT, P2 ;  /* 0x000000ff4c00720c */ /* 0x000fe20003f44120 */
[----:B------:R-:W-:Y:S01]  /*3d40*/  IMAD.IADD R140, R140, 0x1, R149 ;  /* 0x000000018c8c7824 */ /* 0x000fe200078e0295 */
[----:B------:R-:W-:Y:S02]  /*3d50*/  ISETP.GE.U32.AND.EX P3, PT, R76, RZ, PT, P3 ;  /* 0x000000ff4c00720c */ /* 0x000fe40003f66130 */
[----:B------:R-:W-:Y:S02]  /*3d60*/  FSEL R86, R81, -INF , !P4 ;  /* 0xff80000051567808 */ /* 0x000fe40006000000 */
[----:B------:R-:W-:Y:S02]  /*3d70*/  FSEL R74, R74, -INF , !P2 ;  /* 0xff8000004a4a7808 */ /* 0x000fe40005000000 */
[----:B0-----:R-:W-:-:S04]  /*3d80*/  LOP3.LUT R148, R148, 0x1c, RZ, 0xc0, !PT ;  /* 0x0000001c94947812 */ /* 0x001fc800078ec0ff */
[----:B------:R-:W-:Y:S02]  /*3d90*/  LEA.HI R149, R148, 0x28, RZ, 0x1e ;  /* 0x0000002894957811 */ /* 0x000fe400078ff0ff */
[----:B------:R-:W0:Y:S01]  /*3da0*/  S2R R148, SR_TID.X ;  /* 0x0000000000947919 */ /* 0x000e220000002100 */
[----:B------:R-:W-:Y:S02]  /*3db0*/  FSEL R81, R83, -INF , !P3 ;  /* 0xff80000053517808 */ /* 0x000fe40005800000 */
[CC--:B------:R-:W-:Y:S02]  /*3dc0*/  ISETP.GT.U32.AND P2, PT, R75.reuse, R128.reuse, PT ;  /* 0x000000804b00720c */ /* 0x0c0fe40003f44070 */
[----:B------:R-:W-:Y:S02]  /*3dd0*/  ISETP.GE.U32.AND P3, PT, R75, R128, PT ;  /* 0x000000804b00720c */ /* 0x000fe40003f66070 */
[----:B------:R-:W1:Y:S04]  /*3de0*/  S2R R128, SR_CTAID.X ;  /* 0x0000000000807919 */ /* 0x000e680000002500 */
[----:B------:R-:W2:Y:S01]  /*3df0*/  S2R R129, SR_CTAID.X ;  /* 0x0000000000817919 */ /* 0x000ea20000002500 */
[----:B0-----:R-:W-:-:S04]  /*3e00*/  LOP3.LUT R148, R148, 0x1c, RZ, 0xc0, !PT ;  /* 0x0000001c94947812 */ /* 0x001fc800078ec0ff */
[----:B------:R-:W-:Y:S02]  /*3e10*/  LEA.HI R148, R148, 0x30, RZ, 0x1e ;  /* 0x0000003094947811 */ /* 0x000fe400078ff0ff */
[----:B-1----:R-:W-:Y:S01]  /*3e20*/  SHF.L.U32 R128, R128, 0x6, RZ ;  /* 0x0000000680807819 */ /* 0x002fe200000006ff */
[----:B------:R-:W0:Y:S04]  /*3e30*/  S2R R82, SR_CTAID.X ;  /* 0x0000000000527919 */ /* 0x000e280000002500 */
[----:B------:R-:W-:Y:S02]  /*3e40*/  IMAD.IADD R128, R128, 0x1, R148 ;  /* 0x0000000180807824 */ /* 0x000fe400078e0294 */
[----:B------:R-:W1:Y:S01]  /*3e50*/  S2R R148, SR_TID.X ;  /* 0x0000000000947919 */ /* 0x000e620000002100 */
[----:B------:R-:W-:Y:S01]  /*3e60*/  HMMA.16816.F32.BF16 R12, R132, R130, R12 ;  /* 0x00000082840c723c */ /* 0x000fe2000004180c */
[----:B------:R-:W-:Y:S01]  /*3e70*/  ISETP.GT.U32.AND P5, PT, R75, R162, PT ;  /* 0x000000a24b00720c */ /* 0x000fe20003fa4070 */
[----:B------:R-:W-:-:S06]  /*3e80*/  FMUL R80, R80, c[0x0][0x188] ;  /* 0x0000620050507a20 */ /* 0x000fcc0000400000 */
[----:B------:R-:W-:Y:S01]  /*3e90*/  HMMA.16816.F32.BF16 R8, R136, R130, R8 ;  /* 0x000000828808723c */ /* 0x000fe20000041808 */
[----:B------:R-:W-:Y:S01]  /*3ea0*/  ISETP.GT.U32.AND.EX P5, PT, R76, RZ, PT, P5 ;  /* 0x000000ff4c00720c */ /* 0x000fe20003fa4150 */
[----:B--2---:R-:W-:Y:S01]  /*3eb0*/  IMAD.SHL.U32 R129, R129, 0x40, RZ ;  /* 0x0000004081817824 */ /* 0x004fe200078e00ff */
[-C--:B------:R-:W-:Y:S01]  /*3ec0*/  ISETP.GE.U32.AND P0, PT, R75, R141.reuse, PT ;  /* 0x0000008d4b00720c */ /* 0x080fe20003f06070 */
[----:B------:R-:W-:Y:S01]  /*3ed0*/  FMUL R77, R77, c[0x0][0x188] ;  /* 0x000062004d4d7a20 */ /* 0x000fe20000400000 */
[----:B------:R-:W-:Y:S01]  /*3ee0*/  FSEL R87, R80, -INF , !P5 ;  /* 0xff80000050577808 */ /* 0x000fe20006800000 */
[----:B------:R-:W-:Y:S01]  /*3ef0*/  IMAD.IADD R129, R129, 0x1, R149 ;  /* 0x0000000181817824 */ /* 0x000fe200078e0295 */
[CC--:B------:R-:W-:Y:S02]  /*3f00*/  ISETP.GT.U32.AND P5, PT, R75.reuse, R140.reuse, PT ;  /* 0x0000008c4b00720c */ /* 0x0c0fe40003fa4070 */
[C---:B------:R-:W-:Y:S02]  /*3f10*/  ISETP.GE.U32.AND P4, PT, R75.reuse, R140, PT ;  /* 0x0000008c4b00720c */ /* 0x040fe40003f86070 */
[----:B------:R-:W-:Y:S01]  /*3f20*/  ISETP.GE.U32.AND.EX P0, PT, R76, RZ, PT, P0 ;  /* 0x000000ff4c00720c */ /* 0x000fe20003f06100 */
[----:B------:R-:W-:Y:S01]  /*3f30*/  FMUL R78, R78, c[0x0][0x188] ;  /* 0x000062004e4e7a20 */ /* 0x000fe20000400000 */
[----:B-1----:R-:W-:Y:S01]  /*3f40*/  LOP3.LUT R148, R148, 0x1c, RZ, 0xc0, !PT ;  /* 0x0000001c94947812 */ /* 0x002fe200078ec0ff */
[----:B0-----:R-:W-:Y:S01]  /*3f50*/  IMAD.SHL.U32 R82, R82, 0x40, RZ ;  /* 0x0000004052527824 */ /* 0x001fe200078e00ff */
[----:B------:R-:W-:Y:S01]  /*3f60*/  ISETP.GT.U32.AND P1, PT, R75, R141, PT ;  /* 0x0000008d4b00720c */ /* 0x000fe20003f24070 */
[----:B------:R-:W-:Y:S01]  /*3f70*/  FMUL R84, R79, c[0x0][0x188] ;  /* 0x000062004f547a20 */ /* 0x000fe20000400000 */
[----:B------:R-:W-:-:S02]  /*3f80*/  ISETP.GT.U32.AND.EX P5, PT, R76, RZ, PT, P5 ;  /* 0x000000ff4c00720c */ /* 0x000fc40003fa4150 */
[----:B------:R-:W-:Y:S01]  /*3f90*/  LEA.HI R148, R148, 0x38, RZ, 0x1e ;  /* 0x0000003894947811 */ /* 0x000fe200078ff0ff */
[----:B------:R-:W-:Y:S01]  /*3fa0*/  FMUL R12, R12, c[0x0][0x188] ;  /* 0x000062000c0c7a20 */ /* 0x000fe20000400000 */
[----:B------:R-:W-:Y:S01]  /*3fb0*/  FSEL R80, R77, -INF , !P0 ;  /* 0xff8000004d507808 */ /* 0x000fe20004000000 */
[----:B------:R-:W-:Y:S01]  /*3fc0*/  FMUL R13, R13, c[0x0][0x188] ;  /* 0x000062000d0d7a20 */ /* 0x000fe20000400000 */
[C---:B------:R-:W-:Y:S02]  /*3fd0*/  ISETP.GE.U32.AND.EX P4, PT, R76.reuse, RZ, PT, P4 ;  /* 0x000000ff4c00720c */ /* 0x040fe40003f86140 */
[----:B------:R-:W-:Y:S02]  /*3fe0*/  ISETP.GE.U32.AND P0, PT, R75, R129, PT ;  /* 0x000000814b00720c */ /* 0x000fe40003f06070 */
[C---:B------:R-:W-:Y:S02]  /*3ff0*/  ISETP.GT.U32.AND.EX P1, PT, R76.reuse, RZ, PT, P1 ;  /* 0x000000ff4c00720c */ /* 0x040fe40003f24110 */
[----:B------:R-:W-:-:S02]  /*4000*/  ISETP.GT.U32.AND.EX P2, PT, R76, RZ, PT, P2 ;  /* 0x000000ff4c00720c */ /* 0x000fc40003f44120 */
[----:B------:R-:W-:Y:S01]  /*4010*/  ISETP.GE.U32.AND.EX P3, PT, R76, RZ, PT, P3 ;  /* 0x000000ff4c00720c */ /* 0x000fe20003f66130 */
[----:B------:R-:W-:Y:S01]  /*4020*/  FMUL R15, R15, c[0x0][0x188] ;  /* 0x000062000f0f7a20 */ /* 0x000fe20000400000 */
[----:B------:R-:W-:Y:S02]  /*4030*/  FSEL R79, R78, -INF , !P5 ;  /* 0xff8000004e4f7808 */ /* 0x000fe40006800000 */
[----:B------:R-:W-:Y:S02]  /*4040*/  IADD3 R82, R82, R148, RZ ;  /* 0x0000009452527210 */ /* 0x000fe40007ffe0ff */
[CC--:B------:R-:W-:Y:S02]  /*4050*/  ISETP.GT.U32.AND P5, PT, R75.reuse, R128.reuse, PT ;  /* 0x000000804b00720c */ /* 0x0c0fe40003fa4070 */
[----:B------:R-:W-:Y:S02]  /*4060*/  FSEL R84, R84, -INF , !P4 ;  /* 0xff80000054547808 */ /* 0x000fe40006000000 */
[----:B------:R-:W-:-:S02]  /*4070*/  ISETP.GE.U32.AND P4, PT, R75, R128, PT ;  /* 0x000000804b00720c */ /* 0x000fc40003f86070 */
[----:B------:R-:W-:Y:S01]  /*4080*/  ISETP.GE.U32.AND.EX P0, PT, R76, RZ, PT, P0 ;  /* 0x000000ff4c00720c */ /* 0x000fe20003f06100 */
[----:B------:R-:W-:Y:S01]  /*4090*/  FMUL R8, R8, c[0x0][0x188] ;  /* 0x0000620008087a20 */ /* 0x000fe20000400000 */
[----:B------:R-:W-:Y:S02]  /*40a0*/  FSEL R85, R85, -INF , !P1 ;  /* 0xff80000055557808 */ /* 0x000fe40004800000 */
[----:B------:R-:W-:Y:S02]  /*40b0*/  FSEL R77, R12, -INF , !P2 ;  /* 0xff8000000c4d7808 */ /* 0x000fe40005000000 */
[----:B------:R-:W-:Y:S01]  /*40c0*/  FSEL R78, R13, -INF , !P3 ;  /* 0xff8000000d4e7808 */ /* 0x000fe20005800000 */
[----:B------:R-:W-:Y:S01]  /*40d0*/  FMUL R12, R9, c[0x0][0x188] ;  /* 0x00006200090c7a20 */ /* 0x000fe20000400000 */
[C---:B------:R-:W-:Y:S02]  /*40e0*/  ISETP.GT.U32.AND P1, PT, R75.reuse, R129, PT ;  /* 0x000000814b00720c */ /* 0x040fe40003f24070 */
[----:B------:R-:W-:-:S02]  /*40f0*/  ISETP.GT.U32.AND P2, PT, R75, R82, PT ;  /* 0x000000524b00720c */ /* 0x000fc40003f44070 */
[----:B------:R-:W-:Y:S02]  /*4100*/  ISETP.GE.U32.AND P3, PT, R75, R82, PT ;  /* 0x000000524b00720c */ /* 0x000fe40003f66070 */
[C---:B------:R-:W-:Y:S02]  /*4110*/  ISETP.GT.U32.AND.EX P5, PT, R76.reuse, RZ, PT, P5 ;  /* 0x000000ff4c00720c */ /* 0x040fe40003fa4150 */
[----:B------:R-:W-:Y:S02]  /*4120*/  ISETP.GE.U32.AND.EX P4, PT, R76, RZ, PT, P4 ;  /* 0x000000ff4c00720c */ /* 0x000fe40003f86140 */
[----:B------:R-:W-:Y:S02]  /*4130*/  FSEL R83, R15, -INF , !P0 ;  /* 0xff8000000f537808 */ /* 0x000fe40004000000 */
[----:B------:R-:W-:Y:S02]  /*4140*/  FMNMX R15, R87, R86, !PT ;  /* 0x00000056570f7209 */ /* 0x000fe40007800000 */
[----:B------:R-:W-:-:S02]  /*4150*/  FMNMX R128, R74, R81, !PT ;  /* 0x000000514a807209 */ /* 0x000fc40007800000 */
[C---:B------:R-:W-:Y:S02]  /*4160*/  ISETP.GT.U32.AND.EX P1, PT, R76.reuse, RZ, PT, P1 ;  /* 0x000000ff4c00720c */ /* 0x040fe40003f24110 */
[C---:B------:R-:W-:Y:S02]  /*4170*/  ISETP.GT.U32.AND.EX P2, PT, R76.reuse, RZ, PT, P2 ;  /* 0x000000ff4c00720c */ /* 0x040fe40003f44120 */
[----:B------:R-:W-:Y:S02]  /*4180*/  ISETP.GE.U32.AND.EX P3, PT, R76, RZ, PT, P3 ;  /* 0x000000ff4c00720c */ /* 0x000fe40003f66130 */
[----:B------:R-:W-:Y:S02]  /*4190*/  FSEL R76, R8, -INF , !P5 ;  /* 0xff800000084c7808 */ /* 0x000fe40006800000 */
[----:B------:R-:W-:Y:S01]  /*41a0*/  FSEL R8, R12, -INF , !P4 ;  /* 0xff8000000c087808 */ /* 0x000fe20006000000 */
[----:B------:R-:W0:Y:S01]  /*41b0*/  SHFL.BFLY PT, R137, R15, 0x2, 0x1f ;  /* 0x0c401f000f897f89 */ /* 0x000e2200000e0000 */
[----:B------:R-:W-:-:S02]  /*41c0*/  FMNMX R13, R79, R84, !PT ;  /* 0x000000544f0d7209 */ /* 0x000fc40007800000 */
[----:B------:R-:W-:Y:S01]  /*41d0*/  FMNMX R12, R77, R78, !PT ;  /* 0x0000004e4d0c7209 */ /* 0x000fe20007800000 */
[----:B------:R-:W1:Y:S01]  /*41e0*/  SHFL.BFLY PT, R136, R128, 0x2, 0x1f ;  /* 0x0c401f0080887f89 */ /* 0x000e6200000e0000 */
[----:B------:R-:W-:-:S03]  /*41f0*/  FMUL R14, R14, c[0x0][0x188] ;  /* 0x000062000e0e7a20 */ /* 0x000fc60000400000 */
[----:B------:R-:W2:Y:S01]  /*4200*/  SHFL.BFLY PT, R130, R13, 0x2, 0x1f ;  /* 0x0c401f000d827f89 */ /* 0x000ea200000e0000 */
[----:B------:R-:W-:-:S03]  /*4210*/  FMUL R10, R10, c[0x0][0x188] ;  /* 0x000062000a0a7a20 */ /* 0x000fc60000400000 */
[----:B------:R-:W3:Y:S01]  /*4220*/  SHFL.BFLY PT, R129, R12, 0x2, 0x1f ;  /* 0x0c401f000c817f89 */ /* 0x000ee200000e0000 */
[----:B------:R-:W-:Y:S01]  /*4230*/  FMUL R11, R11, c[0x0][0x188] ;  /* 0x000062000b0b7a20 */ /* 0x000fe20000400000 */
[----:B------:R-:W-:Y:S02]  /*4240*/  FSEL R9, R14, -INF , !P1 ;  /* 0xff8000000e097808 */ /* 0x000fe40004800000 */
[----:B------:R-:W-:Y:S02]  /*4250*/  FSEL R75, R10, -INF , !P2 ;  /* 0xff8000000a4b7808 */ /* 0x000fe40005000000 */
[----:B------:R-:W-:Y:S02]  /*4260*/  FSEL R82, R11, -INF , !P3 ;  /* 0xff8000000b527808 */ /* 0x000fe40005800000 */
[----:B------:R-:W-:Y:S02]  /*4270*/  FMNMX R14, R85, R80, !PT ;  /* 0x00000050550e7209 */ /* 0x000fe40007800000 */
[----:B------:R-:W-:-:S02]  /*4280*/  FMNMX R11, R9, R83, !PT ;  /* 0x00000053090b7209 */ /* 0x000fc40007800000 */
[----:B------:R-:W-:Y:S02]  /*4290*/  FMNMX R10, R76, R8, !PT ;  /* 0x000000084c0a7209 */ /* 0x000fe40007800000 */
[----:B------:R-:W-:Y:S01]  /*42a0*/  FMNMX R131, R75, R82, !PT ;  /* 0x000000524b837209 */ /* 0x000fe20007800000 */
[----:B------:R-:W4:Y:S01]  /*42b0*/  SHFL.BFLY PT, R135, R14, 0x2, 0x1f ;  /* 0x0c401f000e877f89 */ /* 0x000f2200000e0000 */
[----:B0-----:R-:W-:-:S03]  /*42c0*/  FMNMX R15, R15, R137, !PT ;  /* 0x000000890f0f7209 */ /* 0x001fc60007800000 */
[----:B------:R-:W0:Y:S01]  /*42d0*/  SHFL.BFLY PT, R134, R11, 0x2, 0x1f ;  /* 0x0c401f000b867f89 */ /* 0x000e2200000e0000 */
[----:B-1----:R-:W-:-:S03]  /*42e0*/  FMNMX R128, R128, R136, !PT ;  /* 0x0000008880807209 */ /* 0x002fc60007800000 */
[----:B------:R-:W1:Y:S04]  /*42f0*/  SHFL.BFLY PT, R133, R10, 0x2, 0x1f ;  /* 0x0c401f000a857f89 */ /* 0x000e6800000e0000 */
[----:B------:R-:W5:Y:S01]  /*4300*/  SHFL.BFLY PT, R132, R131, 0x2, 0x1f ;  /* 0x0c401f0083847f89 */ /* 0x000f6200000e0000 */
[----:B--2---:R-:W-:Y:S02]  /*4310*/  FMNMX R13, R13, R130, !PT ;  /* 0x000000820d0d7209 */ /* 0x004fe40007800000 */
[----:B---3--:R-:W-:Y:S01]  /*4320*/  FMNMX R12, R12, R129, !PT ;  /* 0x000000810c0c7209 */ /* 0x008fe20007800000 */
[----:B------:R-:W2:Y:S04]  /*4330*/  SHFL.BFLY PT, R130, R128, 0x1, 0x1f ;  /* 0x0c201f0080827f89 */ /* 0x000ea800000e0000 */
[----:B------:R-:W3:Y:S01]  /*4340*/  SHFL.BFLY PT, R129, R15, 0x1, 0x1f ;  /* 0x0c201f000f817f89 */ /* 0x000ee200000e0000 */
[----:B----4-:R-:W-:-:S02]  /*4350*/  FMNMX R14, R14, R135, !PT ;  /* 0x000000870e0e7209 */ /* 0x010fc40007800000 */
[----:B0-----:R-:W-:Y:S02]  /*4360*/  FMNMX R11, R11, R134, !PT ;  /* 0x000000860b0b7209 */ /* 0x001fe40007800000 */
[----:B-1----:R-:W-:Y:S02]  /*4370*/  FMNMX R10, R10, R133, !PT ;  /* 0x000000850a0a7209 */ /* 0x002fe40007800000 */
[----:B-----5:R-:W-:Y:S01]  /*4380*/  FMNMX R131, R131, R132, !PT ;  /* 0x0000008483837209 */ /* 0x020fe20007800000 */
[----:B------:R0:W1:Y:S01]  /*4390*/  SHFL.BFLY PT, R133, R13, 0x1, 0x1f ;  /* 0x0c201f000d857f89 */ /* 0x00006200000e0000 */
[----:B------:R-:W-:Y:S03]  /*43a0*/  BSSY B0, `(.L_x_1) ;  /* 0x000000c000007945 */ /* 0x000fe60003800000 */
[----:B------:R0:W4:Y:S01]  /*43b0*/  SHFL.BFLY PT, R132, R14, 0x1, 0x1f ;  /* 0x0c201f000e847f89 */ /* 0x00012200000e0000 */
[----:B--2---:R-:W-:-:S03]  /*43c0*/  FMNMX R130, R128, R130, !PT ;  /* 0x0000008280827209 */ /* 0x004fc60007800000 */
[----:B------:R0:W2:Y:S01]  /*43d0*/  SHFL.BFLY PT, R134, R12, 0x1, 0x1f ;  /* 0x0c201f000c867f89 */ /* 0x0000a200000e0000 */
[----:B---3--:R-:W-:-:S03]  /*43e0*/  FMNMX R129, R15, R129, !PT ;  /* 0x000000810f817209 */ /* 0x008fc60007800000 */
[----:B------:R0:W3:Y:S04]  /*43f0*/  SHFL.BFLY PT, R135, R11, 0x1, 0x1f ;  /* 0x0c201f000b877f89 */ /* 0x0000e800000e0000 */
[----:B------:R0:W0:Y:S04]  /*4400*/  SHFL.BFLY PT, R136, R10, 0x1, 0x1f ;  /* 0x0c201f000a887f89 */ /* 0x00002800000e0000 */
[----:B------:R0:W0:Y:S04]  /*4410*/  SHFL.BFLY PT, R137, R131, 0x1, 0x1f ;  /* 0x0c201f0083897f89 */ /* 0x00002800000e0000 */
[----:B------:R-:W-:Y:S06]  /*4420*/  BAR.SYNC.DEFER_BLOCKING 0x0 ;  /* 0x0000000000007b1d */ /* 0x000fec0000010000 */
[----:B------:R-:W-:Y:S05]  /*4430*/  @P6 BRA `(.L_x_2) ;  /* 0x0000002000006947 */ /* 0x000fea0003800000 */
[----:B-1--4-:R1:W-:Y:S04]  /*4440*/  STS [R219+0x4000], R129 ;  /* 0x00400081db007388 */ /* 0x0123e80000000800 */
[----:B------:R1:W-:Y:S02]  /*4450*/  STS [R218+0x4000], R130 ;  /* 0x00400082da007388 */ /* 0x0003e40000000800 */
.L_x_2:
[----:B-1--4-:R-:W-:Y:S05]  /*4460*/  BSYNC B0 ;  /* 0x0000000000007941 */ /* 0x012fea0003800000 */
.L_x_1:
[----:B------:R-:W-:Y:S01]  /*4470*/  BSSY B0, `(.L_x_3) ;  /* 0x0000015000007945 */ /* 0x000fe20003800000 */
[----:B------:R-:W-:Y:S01]  /*4480*/  BSSY B1, `(.L_x_4) ;  /* 0x0000012000017945 */ /* 0x000fe20003800000 */
[----:B------:R-:W-:-:S02]  /*4490*/  FMNMX R132, R14, R132, !PT ;  /* 0x000000840e847209 */ /* 0x000fc40007800000 */
[----:B------:R-:W-:Y:S02]  /*44a0*/  FMNMX R133, R13, R133, !PT ;  /* 0x000000850d857209 */ /* 0x000fe40007800000 */
[----:B--2---:R-:W-:Y:S02]  /*44b0*/  FMNMX R134, R12, R134, !PT ;  /* 0x000000860c867209 */ /* 0x004fe40007800000 */
[----:B---3--:R-:W-:Y:S02]  /*44c0*/  FMNMX R135, R11, R135, !PT ;  /* 0x000000870b877209 */ /* 0x008fe40007800000 */
[----:B0-----:R-:W-:Y:S02]  /*44d0*/  FMNMX R136, R10, R136, !PT ;  /* 0x000000880a887209 */ /* 0x001fe40007800000 */
[----:B------:R-:W-:Y:S01]  /*44e0*/  FMNMX R137, R131, R137, !PT ;  /* 0x0000008983897209 */ /* 0x000fe20007800000 */
[----:B------:R-:W-:Y:S05]  /*44f0*/  @P6 BRA `(.L_x_5) ;  /* 0x0000003000006947 */ /* 0x000fea0003800000 */
[----:B------:R0:W-:Y:S01]  /*4500*/  STS [R216+0x4000], R132 ;  /* 0x00400084d8007388 */ /* 0x0001e20000000800 */
[----:B------:R-:W-:Y:S05]  /*4510*/  @P6 BRA `(.L_x_6) ;  /* 0x0000003000006947 */ /* 0x000fea0003800000 */
[----:B------:R1:W-:Y:S02]  /*4520*/  STS [R215+0x4000], R133 ;  /* 0x00400085d7007388 */ /* 0x0003e40000000800 */
.L_x_5:
[----:B------:R-:W-:Y:S05]  /*4530*/  @P6 BRA `(.L_x_7) ;  /* 0x0000003000006947 */ /* 0x000fea0003800000 */
[----:B------:R2:W-:Y:S02]  /*4540*/  STS [R214+0x4000], R134 ;  /* 0x00400086d6007388 */ /* 0x0005e40000000800 */
.L_x_6:
[----:B------:R-:W-:Y:S05]  /*4550*/  @P6 BRA `(.L_x_8) ;  /* 0x0000004000006947 */ /* 0x000fea0003800000 */
[----:B------:R3:W-:Y:S02]  /*4560*/  STS [R212+0x4000], R135 ;  /* 0x00400087d4007388 */ /* 0x0007e40000000800 */
.L_x_7:
[----:B------:R-:W-:Y:S01]  /*4570*/  @P6 BREAK B1 ;  /* 0x0000000000016942 */ /* 0x000fe20003800000 */
[----:B------:R-:W-:Y:S05]  /*4580*/  @P6 BRA `(.L_x_9) ;  /* 0x0000003000006947 */ /* 0x000fea0003800000 */
[----:B------:R4:W-:Y:S02]  /*4590*/  STS [R210+0x4000], R136 ;  /* 0x00400088d2007388 */ /* 0x0009e40000000800 */
.L_x_8:
[----:B------:R-:W-:Y:S05]  /*45a0*/  BSYNC B1 ;  /* 0x0000000000017941 */ /* 0x000fea0003800000 */
.L_x_4:
[----:B------:R0:W-:Y:S02]  /*45b0*/  @!P6 STS [R208+0x4000], R137 ;  /* 0x00400089d000e388 */ /* 0x0001e40000000800 */
.L_x_9:
[----:B------:R-:W-:Y:S05]  /*45c0*/  BSYNC B0 ;  /* 0x0000000000007941 */ /* 0x000fea0003800000 */
.L_x_3:
[----:B------:R-:W-:Y:S01]  /*45d0*/  WARPSYNC 0xffffffff ;  /* 0xffffffff00007948 */ /* 0x000fe20003800000 */
[----:B0-----:R-:W0:Y:S01]  /*45e0*/  S2R R137, SR_TID.X ;  /* 0x0000000000897919 */ /* 0x001e220000002100 */
[----:B------:R-:W-:Y:S03]  /*45f0*/  BSSY B0, `(.L_x_10) ;  /* 0x00000a5000007945 */ /* 0x000fe60003800000 */
[----:B------:R-:W-:Y:S06]  /*4600*/  BAR.SYNC.DEFER_BLOCKING 0x0 ;  /* 0x0000000000007b1d */ /* 0x000fec0000010000 */
[----:B------:R-:W5:Y:S04]  /*4610*/  S2R R14, SR_TID.X ;  /* 0x00000000000e7919 */ /* 0x000f680000002100 */
[----:B------:R-:W1:Y:S04]  /*4620*/  S2R R132, SR_TID.X ;  /* 0x0000000000847919 */ /* 0x000e680000002100 */
[----:B----4-:R-:W4:Y:S01]  /*4630*/  S2R R136, SR_TID.X ;  /* 0x0000000000887919 */ /* 0x010f220000002100 */
[----:B0-----:R-:W-:-:S02]  /*4640*/  LOP3.LUT R138, R137, 0x7f, RZ, 0xc0, !PT ;  /* 0x0000007f898a7812 */ /* 0x001fc400078ec0ff */
[C---:B------:R-:W-:Y:S02]  /*4650*/  LOP3.LUT R213, R137.reuse, 0x1c, RZ, 0xc0, !PT ;  /* 0x0000001c89d57812 */ /* 0x040fe400078ec0ff */
[----:B------:R-:W-:Y:S01]  /*4660*/  LOP3.LUT R137, R137, 0x1c, RZ, 0xc0, !PT ;  /* 0x0000001c89897812 */ /* 0x000fe200078ec0ff */
[----:B------:R-:W0:Y:S03]  /*4670*/  LDS R12, [R138.X4+0x4000] ;  /* 0x004000008a0c7984 */ /* 0x000e260000004800 */
[----:B------:R-:W-:Y:S01]  /*4680*/  LEA.HI R137, R137, 0x38, RZ, 0x1e ;  /* 0x0000003889897811 */ /* 0x000fe200078ff0ff */
[----:B------:R-:W2:Y:S01]  /*4690*/  LDS R10, [R138.X4+0x4200] ;  /* 0x004200008a0a7984 */ /* 0x000ea20000004800 */
[----:B-----5:R-:W-:-:S04]  /*46a0*/  LOP3.LUT R128, R14, 0x1c, RZ, 0xc0, !PT ;  /* 0x0000001c0e807812 */ /* 0x020fc800078ec0ff */
[C---:B------:R-:W-:Y:S02]  /*46b0*/  LEA.HI R14, R128.reuse, 0x8, RZ, 0x1e ;  /* 0x00000008800e7811 */ /* 0x040fe400078ff0ff */
[C---:B------:R-:W-:Y:S02]  /*46c0*/  LEA.HI R129, R128.reuse, 0x10, RZ, 0x1e ;  /* 0x0000001080817811 */ /* 0x040fe400078ff0ff */
[----:B------:R-:W-:Y:S02]  /*46d0*/  LEA.HI R128, R128, 0x18, RZ, 0x1e ;  /* 0x0000001880807811 */ /* 0x000fe400078ff0ff */
[----:B-1----:R-:W-:Y:S02]  /*46e0*/  LOP3.LUT R133, R132, 0x1c, RZ, 0xc0, !PT ;  /* 0x0000001c84857812 */ /* 0x002fe400078ec0ff */
[----:B----4-:R-:W-:Y:S02]  /*46f0*/  LOP3.LUT R136, R136, 0x1c, RZ, 0xc0, !PT ;  /* 0x0000001c88887812 */ /* 0x010fe400078ec0ff */
[----:B------:R-:W-:-:S02]  /*4700*/  LEA.HI R133, R133, 0x28, RZ, 0x1e ;  /* 0x0000002885857811 */ /* 0x000fc400078ff0ff */
[----:B------:R-:W-:Y:S01]  /*4710*/  LEA.HI R136, R136, 0x30, RZ, 0x1e ;  /* 0x0000003088887811 */ /* 0x000fe200078ff0ff */
[----:B0-----:R-:W0:Y:S04]  /*4720*/  SHFL.BFLY PT, R13, R12, 0x2, 0x1f ;  /* 0x0c401f000c0d7f89 */ /* 0x001e2800000e0000 */
[----:B--2---:R-:W1:Y:S01]  /*4730*/  SHFL.BFLY PT, R11, R10, 0x2, 0x1f ;  /* 0x0c401f000a0b7f89 */ /* 0x004e6200000e0000 */
[----:B0-----:R-:W-:Y:S02]  /*4740*/  FMNMX R13, R12, R13, !PT ;  /* 0x0000000d0c0d7209 */ /* 0x001fe40007800000 */
[----:B-1----:R-:W-:-:S03]  /*4750*/  FMNMX R11, R10, R11, !PT ;  /* 0x0000000b0a0b7209 */ /* 0x002fc60007800000 */
[----:B------:R-:W0:Y:S04]  /*4760*/  SHFL.BFLY PT, R10, R13, 0x1, 0x1f ;  /* 0x0c201f000d0a7f89 */ /* 0x000e2800000e0000 */
[----:B------:R-:W1:Y:S01]  /*4770*/  SHFL.BFLY PT, R12, R11, 0x1, 0x1f ;  /* 0x0c201f000b0c7f89 */ /* 0x000e6200000e0000 */
[----:B0-----:R-:W-:Y:S02]  /*4780*/  FMNMX R10, R13, R10, !PT ;  /* 0x0000000a0d0a7209 */ /* 0x001fe40007800000 */
[----:B-1----:R-:W-:-:S03]  /*4790*/  FMNMX R12, R11, R12, !PT ;  /* 0x0000000c0b0c7209 */ /* 0x002fc60007800000 */
[----:B------:R-:W-:Y:S04]  /*47a0*/  @!P6 STS [R138.X4+0x4000], R10 ;  /* 0x0040000a8a00e388 */ /* 0x000fe80000004800 */
[----:B------:R-:W-:Y:S04]  /*47b0*/  @!P6 STS [R138.X4+0x4200], R12 ;  /* 0x0042000c8a00e388 */ /* 0x000fe80000004800 */
[----:B------:R-:W-:Y:S06]  /*47c0*/  BAR.SYNC.DEFER_BLOCKING 0x0 ;  /* 0x0000000000007b1d */ /* 0x000fec0000010000 */
[----:B------:R-:W0:Y:S04]  /*47d0*/  LDS R14, [R14.X16+0x4000] ;  /* 0x004000000e0e7984 */ /* 0x000e28000000c800 */
[----:B------:R-:W1:Y:S04]  /*47e0*/  LDS R15, [R213.X4+0x4000] ;  /* 0x00400000d50f7984 */ /* 0x000e680000004800 */
[----:B------:R2:W4:Y:S04]  /*47f0*/  LDS R12, [R128.X16+0x4000] ;  /* 0x00400000800c7984 */ /* 0x000528000000c800 */
[----:B------:R-:W5:Y:S04]  /*4800*/  LDS R13, [R129.X16+0x4000] ;  /* 0x00400000810d7984 */ /* 0x000f68000000c800 */
[----:B--2---:R-:W2:Y:S01]  /*4810*/  S2R R128, SR_TID.X ;  /* 0x0000000000807919 */ /* 0x004ea20000002100 */
[----:B0-----:R-:W-:-:S02]  /*4820*/  FMNMX R14, R14, R44, !PT ;  /* 0x0000002c0e0e7209 */ /* 0x001fc40007800000 */
[----:B--2---:R-:W-:Y:S02]  /*4830*/  LOP3.LUT R130, R128, 0x1c, RZ, 0xc0, !PT ;  /* 0x0000001c80827812 */ /* 0x004fe400078ec0ff */
[----:B-1----:R-:W-:Y:S01]  /*4840*/  FMNMX R15, R15, R18, !PT ;  /* 0x000000120f0f7209 */ /* 0x002fe20007800000 */
[--C-:B------:R-:W-:Y:S01]  /*4850*/  FADD R81, R81, -R14.reuse ;  /* 0x8000000e51517221 */ /* 0x100fe20000000000 */
[----:B------:R-:W-:Y:S01]  /*4860*/  LEA.HI R130, R130, 0x20, RZ, 0x1e ;  /* 0x0000002082827811 */ /* 0x000fe200078ff0ff */
[----:B------:R-:W-:Y:S01]  /*4870*/  FADD R10, R74, -R14 ;  /* 0x8000000e4a0a7221 */ /* 0x000fe20000000000 */
[----:B----4-:R-:W-:Y:S01]  /*4880*/  FMNMX R12, R12, R46, !PT ;  /* 0x0000002e0c0c7209 */ /* 0x010fe20007800000 */
[----:B------:R-:W-:Y:S02]  /*4890*/  FMUL R81, R81, 1.4426950216293334961 ;  /* 0x3fb8aa3b51517820 */ /* 0x000fe40000400000 */
[----:B------:R-:W-:Y:S01]  /*48a0*/  FMUL R10, R10, 1.4426950216293334961 ;  /* 0x3fb8aa3b0a0a7820 */ /* 0x000fe20000400000 */
[----:B------:R-:W0:Y:S01]  /*48b0*/  LDS R11, [R130.X16+0x4000] ;  /* 0x00400000820b7984 */ /* 0x000e22000000c800 */
[--C-:B------:R-:W-:Y:S01]  /*48c0*/  FADD R87, R87, -R15.reuse ;  /* 0x8000000f57577221 */ /* 0x100fe20000000000 */
[----:B-----5:R-:W-:Y:S01]  /*48d0*/  FMNMX R13, R13, R45, !PT ;  /* 0x0000002d0d0d7209 */ /* 0x020fe20007800000 */
[----:B------:R1:W-:Y:S01]  /*48e0*/  MUFU.EX2 R128, R10 ;  /* 0x0000000a00807308 */ /* 0x0003e20000000800 */
[----:B------:R-:W-:-:S02]  /*48f0*/  FADD R86, R86, -R15 ;  /* 0x8000000f56567221 */ /* 0x000fc40000000000 */
[----:B------:R-:W-:Y:S02]  /*4900*/  FMUL R87, R87, 1.4426950216293334961 ;  /* 0x3fb8aa3b57577820 */ /* 0x000fe40000400000 */
[----:B------:R-:W-:Y:S02]  /*4910*/  FMUL R86, R86, 1.4426950216293334961 ;  /* 0x3fb8aa3b56567820 */ /* 0x000fe40000400000 */
[----:B------:R-:W-:Y:S01]  /*4920*/  FADD R84, R84, -R12 ;  /* 0x8000000c54547221 */ /* 0x000fe20000000000 */
[----:B------:R-:W2:Y:S01]  /*4930*/  MUFU.EX2 R81, R81 ;  /* 0x0000005100517308 */ /* 0x000ea20000000800 */
[----:B-1----:R-:W1:Y:S01]  /*4940*/  LDS R10, [R133.X16+0x4000] ;  /* 0x00400000850a7984 */ /* 0x002e62000000c800 */
[----:B------:R-:W-:Y:S02]  /*4950*/  FADD R80, R80, -R13 ;  /* 0x8000000d50507221 */ /* 0x000fe40000000000 */
[----:B------:R-:W-:Y:S02]  /*4960*/  FADD R204, -R15, R18 ;  /* 0x000000120fcc7221 */ /* 0x000fe40000000100 */
[----:B------:R-:W-:-:S02]  /*4970*/  FMUL R80, R80, 1.4426950216293334961 ;  /* 0x3fb8aa3b50507820 */ /* 0x000fc40000400000 */
[----:B------:R4:W-:Y:S01]  /*4980*/  MUFU.EX2 R129, R87 ;  /* 0x0000005700817308 */ /* 0x0009e20000000800 */
[----:B------:R-:W-:Y:S02]  /*4990*/  FADD R44, -R14, R44 ;  /* 0x0000002c0e2c7221 */ /* 0x000fe40000000100 */
[----:B------:R-:W-:Y:S02]  /*49a0*/  FADD R45, -R13, R45 ;  /* 0x0000002d0d2d7221 */ /* 0x000fe40000000100 */
[----:B------:R-:W-:Y:S02]  /*49b0*/  FMUL R44, R44, 1.4426950216293334961 ;  /* 0x3fb8aa3b2c2c7820 */ /* 0x000fe40000400000 */
[----:B------:R-:W-:Y:S01]  /*49c0*/  FMUL R45, R45, 1.4426950216293334961 ;  /* 0x3fb8aa3b2d2d7820 */ /* 0x000fe20000400000 */
[----:B------:R5:W3:Y:S01]  /*49d0*/  MUFU.EX2 R74, R86 ;  /* 0x00000056004a7308 */ /* 0x000ae20000000800 */
[----:B--2---:R-:W-:Y:S02]  /*49e0*/  FADD R131, R128, R81 ;  /* 0x0000005180837221 */ /* 0x004fe40000000000 */
[----:B----4-:R-:W-:-:S02]  /*49f0*/  FADD R87, R85, -R13 ;  /* 0x8000000d55577221 */ /* 0x010fc40000000000 */
[----:B------:R-:W-:Y:S01]  /*4a00*/  FMUL R204, R204, 1.4426950216293334961 ;  /* 0x3fb8aa3bcccc7820 */ /* 0x000fe20000400000 */
[----:B------:R-:W2:Y:S01]  /*4a10*/  SHFL.BFLY PT, R85, R131, 0x2, 0x1f ;  /* 0x0c401f0083557f89 */ /* 0x000ea200000e0000 */
[----:B------:R-:W-:Y:S01]  /*4a20*/  FMUL R87, R87, 1.4426950216293334961 ;  /* 0x3fb8aa3b57577820 */ /* 0x000fe20000400000 */
[----:B------:R-:W-:Y:S01]  /*4a30*/  MUFU.EX2 R80, R80 ;  /* 0x0000005000507308 */ /* 0x000fe20000000800 */
[----:B-----5:R-:W-:Y:S02]  /*4a40*/  FADD R86, R79, -R12 ;  /* 0x8000000c4f567221 */ /* 0x020fe40000000000 */
[----:B------:R-:W-:Y:S02]  /*4a50*/  FMUL R79, R84, 1.4426950216293334961 ;  /* 0x3fb8aa3b544f7820 */ /* 0x000fe40000400000 */
[----:B------:R-:W-:Y:S01]  /*4a60*/  FMUL R86, R86, 1.4426950216293334961 ;  /* 0x3fb8aa3b56567820 */ /* 0x000fe20000400000 */
[----:B0-----:R-:W-:Y:S01]  /*4a70*/  FMNMX R11, R11, R47, !PT ;  /* 0x0000002f0b0b7209 */ /* 0x001fe20007800000 */
[----:B---3--:R-:W-:-:S02]  /*4a80*/  FADD R130, R129, R74 ;  /* 0x0000004a81827221 */ /* 0x008fc40000000000 */
[----:B------:R-:W-:Y:S02]  /*4a90*/  MUFU.EX2 R79, R79 ;  /* 0x0000004f004f7308 */ /* 0x000fe40000000800 */
[----:B------:R-:W-:Y:S01]  /*4aa0*/  FADD R78, R78, -R11 ;  /* 0x8000000b4e4e7221 */ /* 0x000fe20000000000 */
[----:B------:R-:W0:Y:S03]  /*4ab0*/  SHFL.BFLY PT, R132, R130, 0x2, 0x1f ;  /* 0x0c401f0082847f89 */ /* 0x000e2600000e0000 */
[----:B------:R-:W-:Y:S02]  /*4ac0*/  FMUL R78, R78, 1.4426950216293334961 ;  /* 0x3fb8aa3b4e4e7820 */ /* 0x000fe40000400000 */
[----:B------:R-:W3:Y:S01]  /*4ad0*/  MUFU.EX2 R86, R86 ;  /* 0x0000005600567308 */ /* 0x000ee20000000800 */
[----:B-1----:R-:W-:Y:S01]  /*4ae0*/  FMNMX R10, R10, R72, !PT ;  /* 0x000000480a0a7209 */ /* 0x002fe20007800000 */
[----:B--2---:R-:W-:-:S02]  /*4af0*/  FADD R131, R131, R85 ;  /* 0x0000005583837221 */ /* 0x004fc40000000000 */
[----:B------:R-:W-:-:S04]  /*4b00*/  FADD R85, R77, -R11 ;  /* 0x8000000b4d557221 */ /* 0x000fc80000000000 */
[----:B------:R-:W1:Y:S01]  /*4b10*/  MUFU.EX2 R87, R87 ;  /* 0x0000005700577308 */ /* 0x000e620000000800 */
[----:B------:R-:W-:Y:S01]  /*4b20*/  FADD R9, R9, -R10 ;  /* 0x8000000a09097221 */ /* 0x000fe20000000000 */
[----:B------:R-:W2:Y:S01]  /*4b30*/  SHFL.BFLY PT, R133, R131, 0x1, 0x1f ;  /* 0x0c201f0083857f89 */ /* 0x000ea200000e0000 */
[----:B------:R-:W-:Y:S02]  /*4b40*/  FMUL R85, R85, 1.4426950216293334961 ;  /* 0x3fb8aa3b55557820 */ /* 0x000fe40000400000 */
[----:B------:R-:W-:Y:S02]  /*4b50*/  FMUL R9, R9, 1.4426950216293334961 ;  /* 0x3fb8aa3b09097820 */ /* 0x000fe40000400000 */
[----:B---3--:R-:W-:Y:S02]  /*4b60*/  FADD R84, R86, R79 ;  /* 0x0000004f56547221 */ /* 0x008fe40000000000 */
[----:B------:R-:W-:Y:S01]  /*4b70*/  MUFU.EX2 R85, R85 ;  /* 0x0000005500557308 */ /* 0x000fe20000000800 */
[----:B0-----:R-:W-:-:S02]  /*4b80*/  FADD R130, R130, R132 ;  /* 0x0000008482827221 */ /* 0x001fc40000000000 */
[----:B------:R-:W0:Y:S01]  /*4b90*/  SHFL.BFLY PT, R134, R84, 0x2, 0x1f ;  /* 0x0c401f0054867f89 */ /* 0x000e2200000e0000 */
[----:B-1----:R-:W-:-:S04]  /*4ba0*/  FADD R132, R87, R80 ;  /* 0x0000005057847221 */ /* 0x002fc80000000000 */
[----:B------:R-:W1:Y:S01]  /*4bb0*/  MUFU.EX2 R78, R78 ;  /* 0x0000004e004e7308 */ /* 0x000e620000000800 */
[----:B------:R-:W3:Y:S04]  /*4bc0*/  SHFL.BFLY PT, R135, R130, 0x1, 0x1f ;  /* 0x0c201f0082877f89 */ /* 0x000ee800000e0000 */
[----:B------:R-:W4:Y:S03]  /*4bd0*/  SHFL.BFLY PT, R77, R132, 0x2, 0x1f ;  /* 0x0c401f00844d7f89 */ /* 0x000f2600000e0000 */
[----:B------:R5:W-:Y:S01]  /*4be0*/  MUFU.EX2 R200, R44 ;  /* 0x0000002c00c87308 */ /* 0x000be20000000800 */
[----:B--2---:R-:W-:-:S07]  /*4bf0*/  FADD R131, R131, R133 ;  /* 0x0000008583837221 */ /* 0x004fce0000000000 */
[----:B------:R-:W-:Y:S01]  /*4c00*/  MUFU.EX2 R149, R45 ;  /* 0x0000002d00957308 */ /* 0x000fe20000000800 */
[----:B-----5:R-:W-:Y:S02]  /*4c10*/  FADD R44, -R12, R46 ;  /* 0x0000002e0c2c7221 */ /* 0x020fe40000000100 */
[----:B0-----:R-:W-:Y:S02]  /*4c20*/  FADD R133, R84, R134 ;  /* 0x0000008654857221 */ /* 0x001fe40000000000 */
[----:B-1----:R-:W-:-:S03]  /*4c30*/  FADD R134, R85, R78 ;  /* 0x0000004e55867221 */ /* 0x002fc60000000000 */
[----:B------:R0:W-:Y:S01]  /*4c40*/  MUFU.EX2 R84, R9 ;  /* 0x0000000900547308 */ /* 0x0001e20000000800 */
[----:B---3--:R-:W-:Y:S02]  /*4c50*/  FADD R130, R130, R135 ;  /* 0x0000008782827221 */ /* 0x008fe40000000000 */
[----:B------:R-:W-:Y:S02]  /*4c60*/  FMUL R141, R44, 1.4426950216293334961 ;  /* 0x3fb8aa3b2c8d7820 */ /* 0x000fe40000400000 */
[----:B----4-:R-:W-:Y:S02]  /*4c70*/  FADD R132, R132, R77 ;  /* 0x0000004d84847221 */ /* 0x010fe40000000000 */
[----:B------:R-:W-:Y:S01]  /*4c80*/  FADD R77, R83, -R10 ;  /* 0x8000000a534d7221 */ /* 0x000fe20000000000 */
[----:B------:R-:W-:Y:S01]  /*4c90*/  MUFU.EX2 R204, R204 ;  /* 0x000000cc00cc7308 */ /* 0x000fe20000000800 */
[----:B0-----:R-:W0:Y:S01]  /*4ca0*/  SHFL.BFLY PT, R9, R134, 0x2, 0x1f ;  /* 0x0c401f0086097f89 */ /* 0x001e2200000e0000 */
[----:B------:R-:W-:-:S02]  /*4cb0*/  FADD R44, -R11, R47 ;  /* 0x0000002f0b2c7221 */ /* 0x000fc40000000100 */
[----:B------:R-:W-:Y:S01]  /*4cc0*/  FMUL R77, R77, 1.4426950216293334961 ;  /* 0x3fb8aa3b4d4d7820 */ /* 0x000fe20000400000 */
[----:B------:R-:W1:Y:S01]  /*4cd0*/  SHFL.BFLY PT, R135, R132, 0x1, 0x1f ;  /* 0x0c201f0084877f89 */ /* 0x000e6200000e0000 */
[----:B------:R-:W-:Y:S02]  /*4ce0*/  FMUL R44, R44, 1.4426950216293334961 ;  /* 0x3fb8aa3b2c2c7820 */ /* 0x000fe40000400000 */
[----:B------:R-:W-:Y:S01]  /*4cf0*/  MUFU.EX2 R141, R141 ;  /* 0x0000008d008d7308 */ /* 0x000fe20000000800 */
[----:B------:R-:W2:Y:S07]  /*4d00*/  SHFL.BFLY PT, R83, R133, 0x1, 0x1f ;  /* 0x0c201f0085537f89 */ /* 0x000eae00000e0000 */
[----:B------:R-:W3:Y:S08]  /*4d10*/  MUFU.EX2 R77, R77 ;  /* 0x0000004d004d7308 */ /* 0x000ef00000000800 */
[----:B------:R-:W-:Y:S01]  /*4d20*/  MUFU.EX2 R140, R44 ;  /* 0x0000002c008c7308 */ /* 0x000fe20000000800 */
[----:B0-----:R-:W-:-:S02]  /*4d30*/  FADD R134, R134, R9 ;  /* 0x0000000986867221 */ /* 0x001fc40000000000 */
[----:B------:R-:W-:Y:S01]  /*4d40*/  LDS R9, [R136.X16+0x4000] ;  /* 0x0040000088097984 */ /* 0x000fe2000000c800 */
[----:B-1----:R-:W-:-:S03]  /*4d50*/  FADD R132, R132, R135 ;  /* 0x0000008784847221 */ /* 0x002fc60000000000 */
[----:B------:R-:W0:Y:S01]  /*4d60*/  SHFL.BFLY PT, R136, R134, 0x1, 0x1f ;  /* 0x0c201f0086887f89 */ /* 0x000e2200000e0000 */
[----:B---3--:R-:W-:Y:S02]  /*4d70*/  FADD R135, R84, R77 ;  /* 0x0000004d54877221 */ /* 0x008fe40000000000 */
[----:B--2---:R-:W-:-:S03]  /*4d80*/  FADD R133, R133, R83 ;  /* 0x0000005385857221 */ /* 0x004fc60000000000 */
[----:B------:R-:W1:Y:S01]  /*4d90*/  SHFL.BFLY PT, R83, R135, 0x2, 0x1f ;  /* 0x0c401f0087537f89 */ /* 0x000e6200000e0000 */
[----:B0-----:R-:W-:Y:S02]  /*4da0*/  FADD R134, R134, R136 ;  /* 0x0000008886867221 */ /* 0x001fe40000000000 */
[----:B-1----:R-:W-:Y:S01]  /*4db0*/  FADD R135, R135, R83 ;  /* 0x0000005387877221 */ /* 0x002fe20000000000 */
[----:B------:R-:W-:-:S05]  /*4dc0*/  FMNMX R9, R9, R73, !PT ;  /* 0x0000004909097209 */ /* 0x000fca0007800000 */
[--C-:B------:R-:W-:Y:S02]  /*4dd0*/  FADD R83, R76, -R9.reuse ;  /* 0x800000094c537221 */ /* 0x100fe40000000000 */
[----:B------:R-:W-:Y:S02]  /*4de0*/  FADD R76, R8, -R9 ;  /* 0x80000009084c7221 */ /* 0x000fe40000000000 */
[----:B------:R-:W0:Y:S01]  /*4df0*/  SHFL.BFLY PT, R8, R135, 0x1, 0x1f ;  /* 0x0c201f0087087f89 */ /* 0x000e2200000e0000 */
[----:B------:R-:W-:Y:S02]  /*4e00*/  FMUL R83, R83, 1.4426950216293334961 ;  /* 0x3fb8aa3b53537820 */ /* 0x000fe40000400000 */
[----:B------:R-:W-:Y:S02]  /*4e10*/  FMUL R76, R76, 1.4426950216293334961 ;  /* 0x3fb8aa3b4c4c7820 */ /* 0x000fe40000400000 */
[----:B------:R-:W-:Y:S02]  /*4e20*/  FADD R45, -R9, R73 ;  /* 0x00000049092d7221 */ /* 0x000fe40000000100 */
[----:B------:R-:W-:Y:S02]  /*4e30*/  MUFU.EX2 R83, R83 ;  /* 0x0000005300537308 */ /* 0x000fe40000000800 */
[----:B------:R-:W-:-:S06]  /*4e40*/  FMUL R45, R45, 1.4426950216293334961 ;  /* 0x3fb8aa3b2d2d7820 */ /* 0x000fcc0000400000 */
[----:B------:R-:W1:Y:S01]  /*4e50*/  MUFU.EX2 R76, R76 ;  /* 0x0000004c004c7308 */ /* 0x000e620000000800 */
[----:B0-----:R-:W-:Y:S02]  /*4e60*/  FADD R135, R135, R8 ;  /* 0x0000000887877221 */ /* 0x001fe40000000000 */
[----:B-1----:R-:W-:-:S05]  /*4e70*/  FADD R8, R83, R76 ;  /* 0x0000004c53087221 */ /* 0x002fca0000000000 */
[----:B------:R-:W0:Y:S02]  /*4e80*/  SHFL.BFLY PT, R136, R8, 0x2, 0x1f ;  /* 0x0c401f0008887f89 */ /* 0x000e2400000e0000 */
[----:B0-----:R-:W-:-:S05]  /*4e90*/  FADD R136, R8, R136 ;  /* 0x0000008808887221 */ /* 0x001fca0000000000 */
[----:B------:R-:W0:Y:S02]  /*4ea0*/  SHFL.BFLY PT, R8, R136, 0x1, 0x1f ;  /* 0x0c201f0088087f89 */ /* 0x000e2400000e0000 */
[----:B0-----:R-:W-:Y:S02]  /*4eb0*/  FADD R136, R136, R8 ;  /* 0x0000000888887221 */ /* 0x001fe40000000000 */
[----:B------:R-:W0:Y:S02]  /*4ec0*/  LDS R8, [R137.X16+0x4000] ;  /* 0x0040000089087984 */ /* 0x000e24000000c800 */
[----:B0-----:R-:W-:-:S05]  /*4ed0*/  FMNMX R8, R8, R19, !PT ;  /* 0x0000001308087209 */ /* 0x001fca0007800000 */
[--C-:B------:R-:W-:Y:S02]  /*4ee0*/  FADD R75, R75, -R8.reuse ;  /* 0x800000084b4b7221 */ /* 0x100fe40000000000 */
[----:B------:R-:W-:Y:S02]  /*4ef0*/  FADD R137, R82, -R8 ;  /* 0x8000000852897221 */ /* 0x000fe40000000000 */
[----:B------:R-:W-:Y:S02]  /*4f00*/  FMUL R75, R75, 1.4426950216293334961 ;  /* 0x3fb8aa3b4b4b7820 */ /* 0x000fe40000400000 */
[----:B------:R-:W-:Y:S02]  /*4f10*/  FADD R46, -R8, R19 ;  /* 0x00000013082e7221 */ /* 0x000fe40000000100 */
[----:B------:R0:W-:Y:S02]  /*4f20*/  MUFU.EX2 R82, R75 ;  /* 0x0000004b00527308 */ /* 0x0001e40000000800 */
[----:B------:R-:W-:-:S06]  /*4f30*/  FMUL R46, R46, 1.4426950216293334961 ;  /* 0x3fb8aa3b2e2e7820 */ /* 0x000fcc0000400000 */
[----:B------:R-:W-:Y:S01]  /*4f40*/  MUFU.EX2 R19, R45 ;  /* 0x0000002d00137308 */ /* 0x000fe20000000800 */
[----:B0-----:R-:W-:-:S07]  /*4f50*/  FMUL R75, R137, 1.4426950216293334961 ;  /* 0x3fb8aa3b894b7820 */ /* 0x001fce0000400000 */
[----:B------:R-:W0:Y:S08]  /*4f60*/  MUFU.EX2 R75, R75 ;  /* 0x0000004b004b7308 */ /* 0x000e300000000800 */
[----:B------:R1:W2:Y:S01]  /*4f70*/  MUFU.EX2 R148, R46 ;  /* 0x0000002e00947308 */ /* 0x0002a20000000800 */
[----:B0-----:R-:W-:-:S05]  /*4f80*/  FADD R137, R82, R75 ;  /* 0x0000004b52897221 */ /* 0x001fca0000000000 */
[----:B------:R-:W0:Y:S02]  /*4f90*/  SHFL.BFLY PT, R18, R137, 0x2, 0x1f ;  /* 0x0c401f0089127f89 */ /* 0x000e2400000e0000 */
[----:B0-----:R-:W-:Y:S02]  /*4fa0*/  FADD R137, R137, R18 ;  /* 0x0000001289897221 */ /* 0x001fe40000000000 */
[----:B------:R-:W-:-:S03]  /*4fb0*/  FADD R18, -R10, R72 ;  /* 0x000000480a127221 */ /* 0x000fc60000000100 */
[----:B------:R-:W0:Y:S01]  /*4fc0*/  SHFL.BFLY PT, R44, R137, 0x1, 0x1f ;  /* 0x0c201f00892c7f89 */ /* 0x000e2200000e0000 */
[----:B------:R-:W-:-:S06]  /*4fd0*/  FMUL R18, R18, 1.4426950216293334961 ;  /* 0x3fb8aa3b12127820 */ /* 0x000fcc0000400000 */
[----:B------:R-:W3:Y:S01]  /*4fe0*/  MUFU.EX2 R18, R18 ;  /* 0x0000001200127308 */ /* 0x000ee20000000800 */
[----:B0-----:R-:W-:Y:S01]  /*4ff0*/  FADD R44, R137, R44 ;  /* 0x0000002c892c7221 */ /* 0x001fe20000000000 */
[----:B------:R-:W-:Y:S06]  /*5000*/  BAR.SYNC.DEFER_BLOCKING 0x0 ;  /* 0x0000000000007b1d */ /* 0x000fec0000010000 */
[----:B------:R-:W-:Y:S05]  /*5010*/  @P6 BRA `(.L_x_11) ;  /* 0x0000002000006947 */ /* 0x000fea0003800000 */
[----:B-123--:R0:W-:Y:S04]  /*5020*/  STS [R219+0x4000], R130 ;  /* 0x00400082db007388 */ /* 0x00e1e80000000800 */
[----:B------:R0:W-:Y:S02]  /*5030*/  STS [R218+0x4000], R131 ;  /* 0x00400083da007388 */ /* 0x0001e40000000800 */
.L_x_11:
[----:B-123--:R-:W-:Y:S05]  /*5040*/  BSYNC B0 ;  /* 0x0000000000007941 */ /* 0x00efea0003800000 */
.L_x_10:
[----:B------:R-:W-:Y:S01]  /*5050*/  BSSY B0, `(.L_x_12) ;  /* 0x000000f000007945 */ /* 0x000fe20003800000 */
[----:B------:R-:W-:Y:S01]  /*5060*/  BSSY B1, `(.L_x_13) ;  /* 0x000000c000017945 */ /* 0x000fe20003800000 */
[----:B------:R-:W-:Y:S05]  /*5070*/  @P6 BRA `(.L_x_14) ;  /* 0x0000003000006947 */ /* 0x000fea0003800000 */
[----:B------:R1:W-:Y:S01]  /*5080*/  STS [R216+0x4000], R132 ;  /* 0x00400084d8007388 */ /* 0x0003e20000000800 */
[----:B------:R-:W-:Y:S05]  /*5090*/  @P6 BRA `(.L_x_15) ;  /* 0x0000003000006947 */ /* 0x000fea0003800000 */
[----:B------:R2:W-:Y:S02]  /*50a0*/  STS [R215+0x4000], R133 ;  /* 0x00400085d7007388 */ /* 0x0005e40000000800 */
.L_x_14:
[----:B------:R-:W-:Y:S05]  /*50b0*/  @P6 BRA `(.L_x_16) ;  /* 0x0000003000006947 */ /* 0x000fea0003800000 */
[----:B------:R3:W-:Y:S02]  /*50c0*/  STS [R214+0x4000], R134 ;  /* 0x00400086d6007388 */ /* 0x0007e40000000800 */
.L_x_15:
[----:B------:R-:W-:Y:S05]  /*50d0*/  @P6 BRA `(.L_x_17) ;  /* 0x0000004000006947 */ /* 0x000fea0003800000 */
[----:B------:R4:W-:Y:S02]  /*50e0*/  STS [R212+0x4000], R135 ;  /* 0x00400087d4007388 */ /* 0x0009e40000000800 */
.L_x_16:
[----:B------:R-:W-:Y:S01]  /*50f0*/  @P6 BREAK B1 ;  /* 0x0000000000016942 */ /* 0x000fe20003800000 */
[----:B------:R-:W-:Y:S05]  /*5100*/  @P6 BRA `(.L_x_18) ;  /* 0x0000003000006947 */ /* 0x000fea0003800000 */
[----:B------:R0:W-:Y:S02]  /*5110*/  STS [R210+0x4000], R136 ;  /* 0x00400088d2007388 */ /* 0x0001e40000000800 */
.L_x_17:
[----:B------:R-:W-:Y:S05]  /*5120*/  BSYNC B1 ;  /* 0x0000000000017941 */ /* 0x000fea0003800000 */
.L_x_13:
[----:B------:R0:W-:Y:S02]  /*5130*/  @!P6 STS [R208+0x4000], R44 ;  /* 0x0040002cd000e388 */ /* 0x0001e40000000800 */
.L_x_18:
[----:B------:R-:W-:Y:S05]  /*5140*/  BSYNC B0 ;  /* 0x0000000000007941 */ /* 0x000fea0003800000 */
.L_x_12:
[----:B------:R-:W-:Y:S01]  /*5150*/  WARPSYNC 0xffffffff ;  /* 0xffffffff00007948 */ /* 0x000fe20003800000 */
[----:B------:R-:W5:Y:S04]  /*5160*/  LDL.64 R192, [R1+0x78] ;  /* 0x0000780001c07983 */ /* 0x000f680000100a00 */
[----:B-12---:R-:W2:Y:S04]  /*5170*/  LDL.64 R132, [R1+0x58] ;  /* 0x0000580001847983 */ /* 0x006ea80000100a00 */
[----:B0--3--:R-:W3:Y:S04]  /*5180*/  LDL.64 R136, [R1+0x60] ;  /* 0x0000600001887983 */ /* 0x009ee80000100a00 */
[----:B----4-:R-:W3:Y:S04]  /*5190*/  LDL.64 R142, [R1+0x50] ;  /* 0x00005000018e7983 */ /* 0x010ee80000100a00 */
[----:B------:R-:W3:Y:S04]  /*51a0*/  LDL.64 R134, [R1+0x68] ;  /* 0x0000680001867983 */ /* 0x000ee80000100a00 */
[----:B------:R-:W3:Y:S04]  /*51b0*/  LDL.64 R72, [R1+0x70] ;  /* 0x0000700001487983 */ /* 0x000ee80000100a00 */
[----:B------:R-:W3:Y:S04]  /*51c0*/  LDL.64 R162, [R1+0x48] ;  /* 0x0000480001a27983 */ /* 0x000ee80000100a00 */
[----:B------:R-:W-:Y:S06]  /*51d0*/  BAR.SYNC.DEFER_BLOCKING 0x0 ;  /* 0x0000000000007b1d */ /* 0x000fec0000010000 */
[----:B------:R-:W3:Y:S04]  /*51e0*/  LDL.64 R202, [R1+0x20] ;  /* 0x0000200001ca7983 */ /* 0x000ee80000100a00 */
[----:B------:R-:W3:Y:S04]  /*51f0*/  LDL.64 R196, [R1+0x18] ;  /* 0x0000180001c47983 */ /* 0x000ee80000100a00 */
[----:B------:R-:W3:Y:S04]  /*5200*/  LDL.64 R194, [R1+0x10] ;  /* 0x0000100001c27983 */ /* 0x000ee80000100a00 */
[----:B------:R-:W0:Y:S04]  /*5210*/  LDS R44, [R138.X4+0x4000] ;  /* 0x004000008a2c7984 */ /* 0x000e280000004800 */
[----:B------:R-:W1:Y:S04]  /*5220*/  LDS R45, [R138.X4+0x4200] ;  /* 0x004200008a2d7984 */ /* 0x000e680000004800 */
[----:B0-----:R-:W0:Y:S04]  /*5230*/  SHFL.BFLY PT, R46, R44, 0x2, 0x1f ;  /* 0x0c401f002c2e7f89 */ /* 0x001e2800000e0000 */
[----:B-1----:R-:W1:Y:S01]  /*5240*/  SHFL.BFLY PT, R47, R45, 0x2, 0x1f ;  /* 0x0c401f002d2f7f89 */ /* 0x002e6200000e0000 */
[----:B0-----:R-:W-:-:S02]  /*5250*/  FADD R46, R44, R46 ;  /* 0x0000002e2c2e7221 */ /* 0x001fc40000000000 */
[----:B-1----:R-:W-:-:S03]  /*5260*/  FADD R47, R45, R47 ;  /* 0x0000002f2d2f7221 */ /* 0x002fc60000000000 */
[----:B------:R-:W0:Y:S04]  /*5270*/  SHFL.BFLY PT, R44, R46, 0x1, 0x1f ;  /* 0x0c201f002e2c7f89 */ /* 0x000e2800000e0000 */
[----:B------:R-:W1:Y:S01]  /*5280*/  SHFL.BFLY PT, R130, R47, 0x1, 0x1f ;  /* 0x0c201f002f827f89 */ /* 0x000e6200000e0000 */
[----:B0-----:R-:W-:Y:S02]  /*5290*/  FADD R44, R46, R44 ;  /* 0x0000002c2e2c7221 */ /* 0x001fe40000000000 */
[----:B-1----:R-:W-:-:S03]  /*52a0*/  FADD R130, R47, R130 ;  /* 0x000000822f827221 */ /* 0x002fc60000000000 */
[----:B------:R-:W-:Y:S04]  /*52b0*/  @!P6 STS [R138.X4+0x4000], R44 ;  /* 0x0040002c8a00e388 */ /* 0x000fe80000004800 */
[----:B------:R0:W-:Y:S04]  /*52c0*/  @!P6 STS [R138.X4+0x4200], R130 ;  /* 0x004200828a00e388 */ /* 0x0001e80000004800 */
[----:B------:R-:W-:Y:S06]  /*52d0*/  BAR.SYNC.DEFER_BLOCKING 0x0 ;  /* 0x0000000000007b1d */ /* 0x000fec0000010000 */
[----:B0-----:R-:W4:Y:S04]  /*52e0*/  LDL.64 R138, [R1+0x30] ;  /* 0x00003000018a7983 */ /* 0x001f280000100a00 */
[----:B------:R-:W0:Y:S01]  /*52f0*/  LDS R217, [R213.X4+0x4000] ;  /* 0x00400000d5d97984 */ /* 0x000e220000004800 */
[----:B-----5:R-:W-:-:S03]  /*5300*/  IMAD.WIDE R46, R0, 0x2, R192 ;  /* 0x00000002002e7825 */ /* 0x020fc600078e02c0 */
[----:B------:R-:W5:Y:S01]  /*5310*/  LDL.64 R192, [R1] ;  /* 0x0000000001c07983 */ /* 0x000f620000100a00 */
[----:B--2---:R-:W-:-:S03]  /*5320*/  IMAD.WIDE R132, R0, 0x2, R132 ;  /* 0x0000000200847825 */ /* 0x004fc600078e0284 */
[----:B------:R1:W2:Y:S01]  /*5330*/  LDG.E.U16 R46, [R46.64] ;  /* 0x000000062e2e7981 */ /* 0x0002a2000c1e1500 */
[----:B---3--:R-:W-:-:S04]  /*5340*/  IMAD.WIDE R136, R0, 0x2, R136 ;  /* 0x0000000200887825 */ /* 0x008fc800078e0288 */
[C---:B------:R-:W-:Y:S02]  /*5350*/  IMAD.WIDE R130, R0.reuse, 0x2, R142 ;  /* 0x0000000200827825 */ /* 0x040fe400078e028e */
[----:B------:R-:W3:Y:S02]  /*5360*/  LDL.64 R142, [R1+0x28] ;  /* 0x00002800018e7983 */ /* 0x000ee40000100a00 */
[C---:B------:R-:W-:Y:S02]  /*5370*/  IMAD.WIDE R44, R0.reuse, 0x2, R134 ;  /* 0x00000002002c7825 */ /* 0x040fe400078e0286 */
[----:B-1----:R1:W2:Y:S04]  /*5380*/  LDG.E.U16 R47, [R132.64] ;  /* 0x00000006842f7981 */ /* 0x0022a8000c1e1500 */
[----:B------:R0:W2:Y:S01]  /*5390*/  LDG.E.U16 R134, [R136.64] ;  /* 0x0000000688867981 */ /* 0x0000a2000c1e1500 */
[----:B------:R-:W-:-:S03]  /*53a0*/  IMAD.WIDE R72, R0, 0x2, R72 ;  /* 0x0000000200487825 */ /* 0x000fc600078e0248 */
[----:B------:R0:W2:Y:S04]  /*53b0*/  LDG.E.U16 R45, [R44.64] ;  /* 0x000000062c2d7981 */ /* 0x0000a8000c1e1500 */
[----:B-1----:R1:W2:Y:S04]  /*53c0*/  LDG.E.U16 R133, [R130.64] ;  /* 0x0000000682857981 */ /* 0x0022a8000c1e1500 */
[----:B0-----:R-:W2:Y:S04]  /*53d0*/  LDL.64 R136, [R1+0x40] ;  /* 0x0000400001887983 */ /* 0x001ea80000100a00 */
[----:B------:R0:W5:Y:S04]  /*53e0*/  LDG.E.U16 R135, [R72.64] ;  /* 0x0000000648877981 */ /* 0x000168000c1e1500 */
[----:B-1----:R-:W5:Y:S01]  /*53f0*/  LDL.64 R130, [R1+0x38] ;  /* 0x0000380001827983 */ /* 0x002f620000100a00 */
[----:B0-----:R-:W-:-:S03]  /*5400*/  IMAD.WIDE R72, R0, 0x2, R162 ;  /* 0x0000000200487825 */ /* 0x001fc600078e02a2 */
[----:B------:R-:W5:Y:S04]  /*5410*/  LDL.64 R162, [R1+0x8] ;  /* 0x0000080001a27983 */ /* 0x000f680000100a00 */
[----:B------:R4:W5:Y:S01]  /*5420*/  LDG.E.U16 R44, [R72.64] ;  /* 0x00000006482c7981 */ /* 0x000962000c1e1500 */
[C---:B------:R-:W-:Y:S02]  /*5430*/  FFMA R191, R204.reuse, R191, R217 ;  /* 0x000000bfccbf7223 */ /* 0x040fe400000000d9 */
[C---:B------:R-:W-:Y:S02]  /*5440*/  FMUL R56, R204.reuse, R56 ;  /* 0x00000038cc387220 */ /* 0x040fe40000400000 */
[C---:B------:R-:W-:Y:S02]  /*5450*/  FMUL R57, R204.reuse, R57 ;  /* 0x00000039cc397220 */ /* 0x040fe40000400000 */
[----:B------:R-:W-:-:S02]  /*5460*/  FMUL R52, R204, R52 ;  /* 0x00000034cc347220 */ /* 0x000fc40000400000 */
[C---:B------:R-:W-:Y:S02]  /*5470*/  FMUL R53, R204.reuse, R53 ;  /* 0x00000035cc357220 */ /* 0x040fe40000400000 */
[C---:B------:R-:W-:Y:S02]  /*5480*/  FMUL R48, R204.reuse, R48 ;  /* 0x00000030cc307220 */ /* 0x040fe40000400000 */
[C---:B------:R-:W-:Y:S02]  /*5490*/  FMUL R49, R204.reuse, R49 ;  /* 0x00000031cc317220 */ /* 0x040fe40000400000 */
[C---:B------:R-:W-:Y:S02]  /*54a0*/  FMUL R124, R204.reuse, R124 ;  /* 0x0000007ccc7c7220 */ /* 0x040fe40000400000 */
[----:B------:R-:W-:Y:S02]  /*54b0*/  FMUL R125, R204, R125 ;  /* 0x0000007dcc7d7220 */ /* 0x000fe40000400000 */
[----:B----4-:R-:W-:-:S04]  /*54c0*/  IMAD.WIDE R72, R0, 0x2, R138 ;  /* 0x0000000200487825 */ /* 0x010fc800078e028a */
[----:B---3--:R-:W-:-:S05]  /*54d0*/  IMAD.WIDE R142, R0, 0x2, R142 ;  /* 0x00000002008e7825 */ /* 0x008fca00078e028e */
[----:B------:R0:W3:Y:S01]  /*54e0*/  LDG.E.U16 R138, [R142.64] ;  /* 0x000000068e8a7981 */ /* 0x0000e2000c1e1500 */
[----:B--2---:R-:W-:-:S05]  /*54f0*/  IMAD.WIDE R136, R0, 0x2, R136 ;  /* 0x0000000200887825 */ /* 0x004fca00078e0288 */
[----:B------:R1:W2:Y:S01]  /*5500*/  LDG.E.U16 R132, [R136.64] ;  /* 0x0000000688847981 */ /* 0x0002a2000c1e1500 */
[----:B-----5:R-:W-:-:S05]  /*5510*/  IMAD.WIDE R130, R0, 0x2, R130 ;  /* 0x0000000200827825 */ /* 0x020fca00078e0282 */
[----:B------:R4:W5:Y:S01]  /*5520*/  LDG.E.U16 R139, [R130.64] ;  /* 0x00000006828b7981 */ /* 0x000962000c1e1500 */
[----:B-1----:R-:W-:-:S03]  /*5530*/  IMAD.WIDE R136, R0, 0x2, R202 ;  /* 0x0000000200887825 */ /* 0x002fc600078e02ca */
[----:B----4-:R1:W4:Y:S04]  /*5540*/  LDG.E.U16 R131, [R72.64] ;  /* 0x0000000648837981 */ /* 0x010328000c1e1500 */
[----:B------:R0:W2:Y:S01]  /*5550*/  LDG.E.U16 R130, [R136.64] ;  /* 0x0000000688827981 */ /* 0x0000a2000c1e1500 */
[----:B-1----:R-:W-:-:S05]  /*5560*/  IMAD.WIDE R72, R0, 0x2, R196 ;  /* 0x0000000200487825 */ /* 0x002fca00078e02c4 */
[----:B0-----:R0:W2:Y:S01]  /*5570*/  LDG.E.U16 R137, [R72.64] ;  /* 0x0000000648897981 */ /* 0x0010a2000c1e1500 */
[----:B------:R-:W-:-:S04]  /*5580*/  IMAD.WIDE R142, R0, 0x2, R192 ;  /* 0x00000002008e7825 */ /* 0x000fc800078e02c0 */
[----:B0-----:R-:W-:-:S04]  /*5590*/  IMAD.WIDE R72, R0, 0x2, R194 ;  /* 0x0000000200487825 */ /* 0x001fc800078e02c2 */
[C---:B------:R-:W-:Y:S02]  /*55a0*/  IMAD.WIDE R162, R0.reuse, 0x2, R162 ;  /* 0x0000000200a27825 */ /* 0x040fe400078e02a2 */
[----:B------:R0:W2:Y:S04]  /*55b0*/  LDG.E.U16 R73, [R72.64] ;  /* 0x0000000648497981 */ /* 0x0000a8000c1e1500 */
[----:B------:R1:W2:Y:S04]  /*55c0*/  LDG.E.U16 R136, [R162.64] ;  /* 0x00000006a2887981 */ /* 0x0002a8000c1e1500 */
[----:B0-----:R0:W2:Y:S01]  /*55d0*/  LDG.E.U16 R72, [R142.64] ;  /* 0x000000068e487981 */ /* 0x0010a2000c1e1500 */
[----:B-1----:R-:W-:-:S04]  /*55e0*/  IMAD.WIDE R162, R0, 0x2, R248 ;  /* 0x0000000200a27825 */ /* 0x002fc800078e02f8 */
[C---:B------:R-:W-:Y:S01]  /*55f0*/  IMAD.WIDE R192, R0.reuse, 0x2, R246 ;  /* 0x0000000200c07825 */ /* 0x040fe200078e02f6 */
[----:B------:R1:W2:Y:S03]  /*5600*/  LDG.E.U16 R195, [R162.64] ;  /* 0x00000006a2c37981 */ /* 0x0002a6000c1e1500 */
[C---:B0-----:R-:W-:Y:S01]  /*5610*/  IMAD.WIDE R142, R0.reuse, 0x2, R250 ;  /* 0x00000002008e7825 */ /* 0x041fe200078e02fa */
[----:B------:R0:W2:Y:S04]  /*5620*/  LDG.E.U16 R196, [R192.64] ;  /* 0x00000006c0c47981 */ /* 0x0000a8000c1e1500 */
[----:B------:R0:W2:Y:S01]  /*5630*/  LDG.E.U16 R194, [R142.64] ;  /* 0x000000068ec27981 */ /* 0x0000a2000c1e1500 */
[----:B-1----:R-:W-:-:S04]  /*5640*/  IMAD.WIDE R162, R0, 0x2, R242 ;  /* 0x0000000200a27825 */ /* 0x002fc800078e02f2 */
[C---:B0-----:R-:W-:Y:S01]  /*5650*/  IMAD.WIDE R192, R0.reuse, 0x2, R240 ;  /* 0x0000000200c07825 */ /* 0x041fe200078e02f0 */
[----:B------:R0:W2:Y:S03]  /*5660*/  LDG.E.U16 R201, [R162.64] ;  /* 0x00000006a2c97981 */ /* 0x0000a6000c1e1500 */
[C---:B------:R-:W-:Y:S01]  /*5670*/  IMAD.WIDE R142, R0.reuse, 0x2, R244 ;  /* 0x00000002008e7825 */ /* 0x040fe200078e02f4 */
[----:B------:R1:W4:Y:S04]  /*5680*/  LDG.E.U16 R202, [R192.64] ;  /* 0x00000006c0ca7981 */ /* 0x000328000c1e1500 */
[----:B------:R1:W4:Y:S01]  /*5690*/  LDG.E.U16 R197, [R142.64] ;  /* 0x000000068ec57981 */ /* 0x000322000c1e1500 */
[----:B0-----:R-:W-:-:S04]  /*56a0*/  IMAD.WIDE R162, R0, 0x2, R236 ;  /* 0x0000000200a27825 */ /* 0x001fc800078e02ec */
[C---:B-1----:R-:W-:Y:S01]  /*56b0*/  IMAD.WIDE R192, R0.reuse, 0x2, R234 ;  /* 0x0000000200c07825 */ /* 0x042fe200078e02ea */
[----:B------:R0:W4:Y:S03]  /*56c0*/  LDG.E.U16 R205, [R162.64] ;  /* 0x00000006a2cd7981 */ /* 0x000126000c1e1500 */
[C---:B------:R-:W-:Y:S01]  /*56d0*/  IMAD.WIDE R142, R0.reuse, 0x2, R238 ;  /* 0x00000002008e7825 */ /* 0x040fe200078e02ee */
[----:B------:R1:W4:Y:S04]  /*56e0*/  LDG.E.U16 R209, [R192.64] ;  /* 0x00000006c0d17981 */ /* 0x000328000c1e1500 */
[----:B------:R1:W4:Y:S01]  /*56f0*/  LDG.E.U16 R203, [R142.64] ;  /* 0x000000068ecb7981 */ /* 0x000322000c1e1500 */
[----:B0-----:R-:W-:-:S04]  /*5700*/  IMAD.WIDE R162, R0, 0x2, R230 ;  /* 0x0000000200a27825 */ /* 0x001fc800078e02e6 */
[----:B-1----:R-:W-:-:S05]  /*5710*/  IMAD.WIDE R142, R0, 0x2, R232 ;  /* 0x00000002008e7825 */ /* 0x002fca00078e02e8 */
[----:B------:R0:W4:Y:S01]  /*5720*/  LDG.E.U16 R211, [R142.64] ;  /* 0x000000068ed37981 */ /* 0x000122000c1e1500 */
[----:B------:R-:W-:-:S06]  /*5730*/  IMAD.WIDE R192, R0, 0x2, R228 ;  /* 0x0000000200c07825 */ /* 0x000fcc00078e02e4 */
[----:B------:R1:W4:Y:S01]  /*5740*/  LDG.E.U16 R192, [R192.64] ;  /* 0x00000006c0c07981 */ /* 0x000322000c1e1500 */
[----:B0-----:R-:W-:-:S03]  /*5750*/  LEA.HI R143, R213, 0x8, RZ, 0x1e ;  /* 0x00000008d58f7811 */ /* 0x001fc600078ff0ff */
[----:B------:R0:W4:Y:S04]  /*5760*/  LDG.E.U16 R213, [R162.64] ;  /* 0x00000006a2d57981 */ /* 0x000128000c1e1500 */
[----:B0-----:R0:W1:Y:S02]  /*5770*/  LDS R162, [R143.X16+0x4000] ;  /* 0x004000008fa27984 */ /* 0x001064000000c800 */
[----:B0-----:R-:W-:-:S05]  /*5780*/  IMAD.WIDE R142, R0, 0x2, R226 ;  /* 0x00000002008e7825 */ /* 0x001fca00078e02e2 */
[----:B-1----:R0:W4:Y:S02]  /*5790*/  LDG.E.U16 R193, [R142.64] ;  /* 0x000000068ec17981 */ /* 0x002124000c1e1500 */
[----:B0-----:R-:W-:-:S05]  /*57a0*/  IMAD.WIDE R142, R0, 0x2, R224 ;  /* 0x00000002008e7825 */ /* 0x001fca00078e02e0 */
[----:B------:R0:W4:Y:S02]  /*57b0*/  LDG.E.U16 R217, [R142.64] ;  /* 0x000000068ed97981 */ /* 0x000124000c1e1500 */
[----:B0-----:R-:W-:-:S05]  /*57c0*/  IMAD.WIDE R142, R0, 0x2, R222 ;  /* 0x00000002008e7825 */ /* 0x001fca00078e02de */
[----:B------:R0:W4:Y:S02]  /*57d0*/  LDG.E.U16 R204, [R142.64] ;  /* 0x000000068ecc7981 */ /* 0x000124000c1e1500 */
[----:B0-----:R-:W-:-:S06]  /*57e0*/  IMAD.WIDE R142, R0, 0x2, R220 ;  /* 0x00000002008e7825 */ /* 0x001fcc00078e02dc */
[----:B------:R0:W4:Y:S04]  /*57f0*/  LDG.E.U16 R142, [R142.64] ;  /* 0x000000068e8e7981 */ /* 0x000128000c1e1500 */
[----:B------:R-:W1:Y:S01]  /*5800*/  S2R R163, SR_TID.X ;  /* 0x0000000000a37919 */ /* 0x000e620000002100 */
[----:B------:R-:W-:Y:S01]  /*5810*/  FFMA R190, R200, R190, R162 ;  /* 0x000000bec8be7223 */ /* 0x000fe200000000a2 */
[----:B-1----:R-:W-:-:S04]  /*5820*/  LOP3.LUT R162, R163, 0x1c, RZ, 0xc0, !PT ;  /* 0x0000001ca3a27812 */ /* 0x002fc800078ec0ff */
[----:B------:R-:W-:-:S05]  /*5830*/  LEA.HI R163, R162, 0x10, RZ, 0x1e ;  /* 0x00000010a2a37811 */ /* 0x000fca00078ff0ff */
[----:B0-----:R0:W1:Y:S04]  /*5840*/  LDS R143, [R163.X16+0x4000] ;  /* 0x00400000a38f7984 */ /* 0x001068000000c800 */
[----:B0-----:R-:W0:Y:S01]  /*5850*/  S2R R163, SR_TID.X ;  /* 0x0000000000a37919 */ /* 0x001e220000002100 */
[C---:B------:R-:W-:Y:S02]  /*5860*/  FMUL R108, R149.reuse, R108 ;  /* 0x0000006c956c7220 */ /* 0x040fe40000400000 */
[C---:B------:R-:W-:Y:S02]  /*5870*/  FMUL R109, R149.reuse, R109 ;  /* 0x0000006d956d7220 */ /* 0x040fe40000400000 */
[C---:B------:R-:W-:Y:S02]  /*5880*/  FMUL R60, R149.reuse, R60 ;  /* 0x0000003c953c7220 */ /* 0x040fe40000400000 */
[----:B------:R-:W-:-:S02]  /*5890*/  FMUL R61, R149, R61 ;  /* 0x0000003d953d7220 */ /* 0x000fc40000400000 */
[C---:B------:R-:W-:Y:S02]  /*58a0*/  FMUL R64, R149.reuse, R64 ;  /* 0x0000004095407220 */ /* 0x040fe40000400000 */
[C---:B------:R-:W-:Y:S02]  /*58b0*/  FMUL R65, R149.reuse, R65 ;  /* 0x0000004195417220 */ /* 0x040fe40000400000 */
[C---:B------:R-:W-:Y:S02]  /*58c0*/  FMUL R68, R149.reuse, R68 ;  /* 0x0000004495447220 */ /* 0x040fe40000400000 */
[----:B------:R-:W-:Y:S01]  /*58d0*/  FMUL R69, R149, R69 ;  /* 0x0000004595457220 */ /* 0x000fe20000400000 */
[----:B0-----:R-:W-:-:S04]  /*58e0*/  LOP3.LUT R163, R163, 0x1c, RZ, 0xc0, !PT ;  /* 0x0000001ca3a37812 */ /* 0x001fc800078ec0ff */
[----:B------:R-:W-:Y:S01]  /*58f0*/  LEA.HI R163, R163, 0x20, RZ, 0x1e ;  /* 0x00000020a3a37811 */ /* 0x000fe200078ff0ff */
[----:B-1----:R-:W-:-:S04]  /*5900*/  FFMA R189, R149, R189, R143 ;  /* 0x000000bd95bd7223 */ /* 0x002fc8000000008f */
[----:B------:R0:W1:Y:S04]  /*5910*/  LDS R149, [R163.X16+0x4000] ;  /* 0x00400000a3957984 */ /* 0x000068000000c800 */
[----:B0-----:R-:W0:Y:S01]  /*5920*/  S2R R163, SR_TID.X ;  /* 0x0000000000a37919 */ /* 0x001e220000002100 */
[----:B------:R-:W-:Y:S01]  /*5930*/  LEA.HI R162, R162, 0x18, RZ, 0x1e ;  /* 0x00000018a2a27811 */ /* 0x000fe200078ff0ff */
[C---:B------:R-:W-:Y:S02]  /*5940*/  FMUL R58, R200.reuse, R58 ;  /* 0x0000003ac83a7220 */ /* 0x040fe40000400000 */
[C---:B------:R-:W-:Y:S02]  /*5950*/  FMUL R59, R200.reuse, R59 ;  /* 0x0000003bc83b7220 */ /* 0x040fe40000400000 */
[C---:B------:R-:W-:Y:S01]  /*5960*/  FMUL R54, R200.reuse, R54 ;  /* 0x00000036c8367220 */ /* 0x040fe20000400000 */
[----:B------:R0:W2:Y:S01]  /*5970*/  LDS R143, [R162.X16+0x4000] ;  /* 0x00400000a28f7984 */ /* 0x0000a2000000c800 */
[----:B------:R-:W-:-:S02]  /*5980*/  FMUL R55, R200, R55 ;  /* 0x00000037c8377220 */ /* 0x000fc40000400000 */
[C---:B------:R-:W-:Y:S02]  /*5990*/  FMUL R50, R200.reuse, R50 ;  /* 0x00000032c8327220 */ /* 0x040fe40000400000 */
[C---:B------:R-:W-:Y:S02]  /*59a0*/  FMUL R51, R200.reuse, R51 ;  /* 0x00000033c8337220 */ /* 0x040fe40000400000 */
[C---:B------:R-:W-:Y:S02]  /*59b0*/  FMUL R126, R200.reuse, R126 ;  /* 0x0000007ec87e7220 */ /* 0x040fe40000400000 */
[----:B------:R-:W-:Y:S01]  /*59c0*/  FMUL R127, R200, R127 ;  /* 0x0000007fc87f7220 */ /* 0x000fe20000400000 */
[----:B0-----:R-:W-:-:S04]  /*59d0*/  LOP3.LUT R200, R163, 0x1c, RZ, 0xc0, !PT ;  /* 0x0000001ca3c87812 */ /* 0x001fc800078ec0ff */
[C---:B------:R-:W-:Y:S02]  /*59e0*/  LEA.HI R163, R200.reuse, 0x28, RZ, 0x1e ;  /* 0x00000028c8a37811 */ /* 0x040fe400078ff0ff */
[C---:B------:R-:W-:Y:S02]  /*59f0*/  LEA.HI R162, R200.reuse, 0x30, RZ, 0x1e ;  /* 0x00000030c8a27811 */ /* 0x040fe400078ff0ff */
[----:B------:R-:W-:Y:S01]  /*5a00*/  LEA.HI R200, R200, 0x38, RZ, 0x1e ;  /* 0x00000038c8c87811 */ /* 0x000fe200078ff0ff */
[----:B-1----:R-:W-:Y:S01]  /*5a10*/  FFMA R187, R140, R187, R149 ;  /* 0x000000bb8cbb7223 */ /* 0x002fe20000000095 */
[----:B------:R-:W-:Y:S04]  /*5a20*/  LDS R163, [R163.X16+0x4000] ;  /* 0x00400000a3a37984 */ /* 0x000fe8000000c800 */
[----:B------:R-:W-:Y:S04]  /*5a30*/  LDS R162, [R162.X16+0x4000] ;  /* 0x00400000a2a27984 */ /* 0x000fe8000000c800 */
[----:B------:R0:W-:Y:S04]  /*5a40*/  LDS R149, [R200.X16+0x4000] ;  /* 0x00400000c8957984 */ /* 0x0001e8000000c800 */
[----:B------:R-:W-:Y:S01]  /*5a50*/  BAR.SYNC.DEFER_BLOCKING 0x0 ;  /* 0x0000000000007b1d */ /* 0x000fe20000010000 */
[----:B0-----:R-:W-:-:S02]  /*5a60*/  LOP3.LUT R200, R16, 0x20, RZ, 0x3c, !PT ;  /* 0x0000002010c87812 */ /* 0x001fc400078e3cff */
[----:B------:R-:W-:Y:S02]  /*5a70*/  F2FP.BF16.PACK_AB R74, R74, R129 ;  /* 0x000000814a4a723e */ /* 0x000fe400000010ff */
[----:B------:R-:W-:Y:S02]  /*5a80*/  F2FP.BF16.PACK_AB R81, R81, R128 ;  /* 0x000000805151723e */ /* 0x000fe400000010ff */
[----:B------:R-:W-:Y:S02]  /*5a90*/  F2FP.BF16.PACK_AB R80, R80, R87 ;  /* 0x000000575050723e */ /* 0x000fe400000010ff */
[----:B------:R-:W-:Y:S01]  /*5aa0*/  F2FP.BF16.PACK_AB R79, R79, R86 ;  /* 0x000000564f4f723e */ /* 0x000fe200000010ff */
[----:B------:R-:W-:Y:S04]  /*5ab0*/  STS.U16 [R16+0x4000], R46 ;  /* 0x0040002e10007388 */ /* 0x000fe80000000400 */
[----:B------:R-:W-:Y:S04]  /*5ac0*/  STS.U16 [R16+0x4200], R45 ;  /* 0x0042002d10007388 */ /* 0x000fe80000000400 */
[----:B------:R-:W-:Y:S04]  /*5ad0*/  STS.U16 [R16+0x4400], R47 ;  /* 0x0044002f10007388 */ /* 0x000fe80000000400 */
[----:B------:R-:W-:Y:S04]  /*5ae0*/  STS.U16 [R16+0x4600], R44 ;  /* 0x0046002c10007388 */ /* 0x000fe80000000400 */
[----:B-----5:R-:W-:Y:S04]  /*5af0*/  STS.U16 [R16+0x4800], R139 ;  /* 0x0048008b10007388 */ /* 0x020fe80000000400 */
[----:B---3--:R-:W-:Y:S04]  /*5b00*/  STS.U16 [R16+0x4a00], R138 ;  /* 0x004a008a10007388 */ /* 0x008fe80000000400 */
[----:B--2---:R-:W-:Y:S04]  /*5b10*/  STS.U16 [R16+0x4c00], R137 ;  /* 0x004c008910007388 */ /* 0x004fe80000000400 */
[----:B------:R-:W-:Y:S04]  /*5b20*/  STS.U16 [R16+0x4e00], R136 ;  /* 0x004e008810007388 */ /* 0x000fe80000000400 */
[----:B------:R-:W-:Y:S04]  /*5b30*/  STS.U16 [R16+0x5000], R194 ;  /* 0x005000c210007388 */ /* 0x000fe80000000400 */
[----:B------:R-:W-:Y:S04]  /*5b40*/  STS.U16 [R16+0x5200], R196 ;  /* 0x005200c410007388 */ /* 0x000fe80000000400 */
[----:B------:R-:W-:Y:S04]  /*5b50*/  STS.U16 [R16+0x5400], R201 ;  /* 0x005400c910007388 */ /* 0x000fe80000000400 */
[----:B----4-:R-:W-:Y:S04]  /*5b60*/  STS.U16 [R16+0x5800], R209 ;  /* 0x005800d110007388 */ /* 0x010fe80000000400 */
[----:B------:R-:W-:Y:S01]  /*5b70*/  STS.U16 [R16+0x5600], R203 ;  /* 0x005600cb10007388 */ /* 0x000fe20000000400 */
[----:B------:R-:W-:-:S02]  /*5b80*/  F2FP.BF16.PACK_AB R78, R78, R85 ;  /* 0x000000554e4e723e */ /* 0x000fc400000010ff */
[----:B------:R-:W-:Y:S02]  /*5b90*/  F2FP.BF16.PACK_AB R77, R77, R84 ;  /* 0x000000544d4d723e */ /* 0x000fe400000010ff */
[----:B------:R-:W-:Y:S02]  /*5ba0*/  F2FP.BF16.PACK_AB R76, R76, R83 ;  /* 0x000000534c4c723e */ /* 0x000fe400000010ff */
[----:B------:R-:W-:Y:S01]  /*5bb0*/  F2FP.BF16.PACK_AB R75, R75, R82 ;  /* 0x000000524b4b723e */ /* 0x000fe200000010ff */
        /* <DEDUP_REMOVED lines=17> */
[----:B------:R-:W-:Y:S04]  /*5cd0*/  STS.U16 [R200+0x5d00], R217 ;  /* 0x005d00d9c8007388 */ /* 0x000fe80000000400 */
[----:B------:R-:W-:Y:S04]  /*5ce0*/  STS.U16 [R200+0x5f00], R142 ;  /* 0x005f008ec8007388 */ /* 0x000fe80000000400 */
[----:B------:R-:W-:Y:S04]  /*5cf0*/  STS [R6+0x6000], R74 ;  /* 0x0060004a06007388 */ /* 0x000fe80000000800 */
[----:B------:R-:W-:Y:S04]  /*5d00*/  STS [R6+0x6200], R81 ;  /* 0x0062005106007388 */ /* 0x000fe80000000800 */
[----:B------:R-:W-:Y:S04]  /*5d10*/  STS [R6+0x6400], R80 ;  /* 0x0064005006007388 */ /* 0x000fe80000000800 */
[----:B------:R-:W-:Y:S04]  /*5d20*/  STS [R6+0x6600], R79 ;  /* 0x0066004f06007388 */ /* 0x000fe80000000800 */
[----:B------:R-:W-:Y:S04]  /*5d30*/  STS [R6+0x6800], R78 ;  /* 0x0068004e06007388 */ /* 0x000fe80000000800 */
[----:B------:R-:W-:Y:S04]  /*5d40*/  STS [R6+0x6a00], R77 ;  /* 0x006a004d06007388 */ /* 0x000fe80000000800 */
[----:B------:R-:W-:Y:S04]  /*5d50*/  STS [R6+0x6c00], R76 ;  /* 0x006c004c06007388 */ /* 0x000fe80000000800 */
[----:B------:R-:W-:Y:S04]  /*5d60*/  STS [R6+0x6e00], R75 ;  /* 0x006e004b06007388 */ /* 0x000fe80000000800 */
[----:B------:R-:W-:Y:S06]  /*5d70*/  BAR.SYNC.DEFER_BLOCKING 0x0 ;  /* 0x0000000000007b1d */ /* 0x000fec0000010000 */
[----:B------:R-:W-:Y:S04]  /*5d80*/  LDSM.16.M88.4 R132, [R17+0x6000] ;  /* 0x006000001184783b */ /* 0x000fe80000000200 */
[----:B------:R-:W1:Y:S04]  /*5d90*/  LDSM.16.M88.4 R44, [R7+0x4000] ;  /* 0x00400000072c783b */ /* 0x000e680000000200 */
[----:B------:R-:W2:Y:S04]  /*5da0*/  LDSM.16.M88.4 R80, [R7+0x4800] ;  /* 0x004800000750783b */ /* 0x000ea80000000200 */
[----:B------:R-:W3:Y:S04]  /*5db0*/  LDSM.16.M88.4 R76, [R7+0x5000] ;  /* 0x00500000074c783b */ /* 0x000ee80000000200 */
[----:B------:R-:W4:Y:S04]  /*5dc0*/  LDSM.16.M88.4 R72, [R7+0x5800] ;  /* 0x005800000748783b */ /* 0x000f280000000200 */
[----:B------:R-:W5:Y:S04]  /*5dd0*/  LDSM.16.M88.4 R128, [R17+0x6400] ;  /* 0x006400001180783b */ /* 0x000f680000000200 */
[----:B------:R-:W0:Y:S04]  /*5de0*/  LDSM.16.M88.4 R84, [R17+0x6800] ;  /* 0x006800001154783b */ /* 0x000e280000000200 */
[----:B------:R-:W0:Y:S01]  /*5df0*/  LDSM.16.M88.4 R136, [R17+0x6c00] ;  /* 0x006c00001188783b */ /* 0x000e220000000200 */
[----:B------:R-:W-:-:S02]  /*5e00*/  FMUL R110, R141, R110 ;  /* 0x0000006e8d6e7220 */ /* 0x000fc40000400000 */
[C---:B------:R-:W-:Y:S02]  /*5e10*/  FMUL R111, R141.reuse, R111 ;  /* 0x0000006f8d6f7220 */ /* 0x040fe40000400000 */
[C---:B------:R-:W-:Y:S02]  /*5e20*/  FMUL R62, R141.reuse, R62 ;  /* 0x0000003e8d3e7220 */ /* 0x040fe40000400000 */
[C---:B------:R-:W-:Y:S02]  /*5e30*/  FMUL R63, R141.reuse, R63 ;  /* 0x0000003f8d3f7220 */ /* 0x040fe40000400000 */
[C---:B------:R-:W-:Y:S02]  /*5e40*/  FMUL R66, R141.reuse, R66 ;  /* 0x000000428d427220 */ /* 0x040fe40000400000 */
[C---:B------:R-:W-:Y:S02]  /*5e50*/  FMUL R67, R141.reuse, R67 ;  /* 0x000000438d437220 */ /* 0x040fe40000400000 */
[----:B------:R-:W-:-:S02]  /*5e60*/  FMUL R70, R141, R70 ;  /* 0x000000468d467220 */ /* 0x000fc40000400000 */
[----:B------:R-:W-:Y:S02]  /*5e70*/  FMUL R71, R141, R71 ;  /* 0x000000478d477220 */ /* 0x000fe40000400000 */
[C---:B------:R-:W-:Y:S02]  /*5e80*/  FMUL R88, R140.reuse, R88 ;  /* 0x000000588c587220 */ /* 0x040fe40000400000 */
[----:B------:R-:W-:Y:S02]  /*5e90*/  FMUL R89, R140, R89 ;  /* 0x000000598c597220 */ /* 0x000fe40000400000 */
[C---:B------:R-:W-:Y:S02]  /*5ea0*/  FMUL R90, R18.reuse, R90 ;  /* 0x0000005a125a7220 */ /* 0x040fe40000400000 */
[----:B------:R-:W-:Y:S02]  /*5eb0*/  FMUL R91, R18, R91 ;  /* 0x0000005b125b7220 */ /* 0x000fe40000400000 */
        /* <DEDUP_REMOVED lines=11> */
[----:B------:R-:W-:Y:S01]  /*5f70*/  FMUL R115, R18, R115 ;  /* 0x0000007312737220 */ /* 0x000fe20000400000 */
[----:B0-----:R-:W-:Y:S01]  /*5f80*/  LOP3.LUT R192, R17, 0x20, RZ, 0x3c, !PT ;  /* 0x0000002011c07812 */ /* 0x001fe200078e3cff */
[----:B------:R-:W-:Y:S01]  /*5f90*/  FFMA R188, R141, R188, R143 ;  /* 0x000000bc8dbc7223 */ /* 0x000fe2000000008f */
[C---:B-1----:R-:W-:Y:S03]  /*5fa0*/  HMMA.16816.F32.BF16 R56, R132.reuse, R44, R56 ;  /* 0x0000002c8438723c */ /* 0x042fe60000041838 */
[----:B------:R-:W0:Y:S05]  /*5fb0*/  LDSM.16.M88.4 R140, [R192+0x6000] ;  /* 0x00600000c08c783b */ /* 0x000e2a0000000200 */
[C---:B--2---:R-:W-:Y:S08]  /*5fc0*/  HMMA.16816.F32.BF16 R52, R132.reuse, R80, R52 ;  /* 0x000000508434723c */ /* 0x044ff00000041834 */
[C---:B---3--:R-:W-:Y:S08]  /*5fd0*/  HMMA.16816.F32.BF16 R48, R132.reuse, R76, R48 ;  /* 0x0000004c8430723c */ /* 0x048ff00000041830 */
[----:B----4-:R-:W-:Y:S01]  /*5fe0*/  HMMA.16816.F32.BF16 R124, R132, R72, R124 ;  /* 0x00000048847c723c */ /* 0x010fe2000004187c */
[----:B------:R-:W1:Y:S07]  /*5ff0*/  LDSM.16.M88.4 R132, [R192+0x6400] ;  /* 0x00640000c084783b */ /* 0x000e6e0000000200 */
[C---:B-----5:R-:W-:Y:S08]  /*6000*/  HMMA.16816.F32.BF16 R108, R128.reuse, R44, R108 ;  /* 0x0000002c806c723c */ /* 0x060ff0000004186c */
[C---:B------:R-:W-:Y:S08]  /*6010*/  HMMA.16816.F32.BF16 R60, R128.reuse, R80, R60 ;  /* 0x00000050803c723c */ /* 0x040ff0000004183c */
[C---:B------:R-:W-:Y:S08]  /*6020*/  HMMA.16816.F32.BF16 R64, R128.reuse, R76, R64 ;  /* 0x0000004c8040723c */ /* 0x040ff00000041840 */
[----:B------:R-:W-:Y:S01]  /*6030*/  HMMA.16816.F32.BF16 R68, R128, R72, R68 ;  /* 0x000000488044723c */ /* 0x000fe20000041844 */
[----:B------:R-:W2:Y:S07]  /*6040*/  LDSM.16.M88.4 R128, [R192+0x6800] ;  /* 0x00680000c080783b */ /* 0x000eae0000000200 */
[C---:B------:R-:W-:Y:S08]  /*6050*/  HMMA.16816.F32.BF16 R88, R84.reuse, R44, R88 ;  /* 0x0000002c5458723c */ /* 0x040ff00000041858 */
[C---:B------:R-:W-:Y:S08]  /*6060*/  HMMA.16816.F32.BF16 R104, R84.reuse, R80, R104 ;  /* 0x000000505468723c */ /* 0x040ff00000041868 */
[C---:B------:R-:W-:Y:S08]  /*6070*/  HMMA.16816.F32.BF16 R92, R84.reuse, R76, R92 ;  /* 0x0000004c545c723c */ /* 0x040ff0000004185c */
[----:B------:R-:W-:Y:S01]  /*6080*/  HMMA.16816.F32.BF16 R112, R84, R72, R112 ;  /* 0x000000485470723c */ /* 0x000fe20000041870 */
[----:B------:R3:W4:Y:S04]  /*6090*/  LDSM.16.M88.4 R84, [R192+0x6c00] ;  /* 0x006c0000c054783b */ /* 0x0007280000000200 */
[----:B---3--:R-:W3:Y:S01]  /*60a0*/  S2R R192, SR_CTAID.X ;  /* 0x0000000000c07919 */ /* 0x008ee20000002500 */
[----:B------:R-:W-:-:S02]  /*60b0*/  FMUL R116, R19, R116 ;  /* 0x0000007413747220 */ /* 0x000fc40000400000 */
[C---:B------:R-:W-:Y:S02]  /*60c0*/  FMUL R117, R19.reuse, R117 ;  /* 0x0000007513757220 */ /* 0x040fe40000400000 */
[C---:B------:R-:W-:Y:S02]  /*60d0*/  FMUL R118, R148.reuse, R118 ;  /* 0x0000007694767220 */ /* 0x040fe40000400000 */
[C---:B------:R-:W-:Y:S02]  /*60e0*/  FMUL R119, R148.reuse, R119 ;  /* 0x0000007794777220 */ /* 0x040fe40000400000 */
[C---:B------:R-:W-:Y:S02]  /*60f0*/  FMUL R120, R19.reuse, R120 ;  /* 0x0000007813787220 */ /* 0x040fe40000400000 */
[----:B------:R-:W-:Y:S02]  /*6100*/  FMUL R121, R19, R121 ;  /* 0x0000007913797220 */ /* 0x000fe40000400000 */
[----:B------:R-:W-:-:S02]  /*6110*/  FMUL R122, R148, R122 ;  /* 0x0000007a947a7220 */ /* 0x000fc40000400000 */
[C---:B------:R-:W-:Y:S02]  /*6120*/  FMUL R123, R148.reuse, R123 ;  /* 0x0000007b947b7220 */ /* 0x040fe40000400000 */
[C---:B------:R-:W-:Y:S02]  /*6130*/  FMUL R100, R19.reuse, R100 ;  /* 0x0000006413647220 */ /* 0x040fe40000400000 */
[C---:B------:R-:W-:Y:S02]  /*6140*/  FMUL R101, R19.reuse, R101 ;  /* 0x0000006513657220 */ /* 0x040fe40000400000 */
[C---:B------:R-:W-:Y:S02]  /*6150*/  FMUL R102, R148.reuse, R102 ;  /* 0x0000006694667220 */ /* 0x040fe40000400000 */
[----:B------:R-:W-:Y:S02]  /*6160*/  FMUL R103, R148, R103 ;  /* 0x0000006794677220 */ /* 0x000fe40000400000 */
[----:B------:R-:W-:-:S02]  /*6170*/  FMUL R96, R19, R96 ;  /* 0x0000006013607220 */ /* 0x000fc40000400000 */
[----:B------:R-:W-:Y:S02]  /*6180*/  FMUL R97, R19, R97 ;  /* 0x0000006113617220 */ /* 0x000fe40000400000 */
[C---:B------:R-:W-:Y:S02]  /*6190*/  FMUL R98, R148.reuse, R98 ;  /* 0x0000006294627220 */ /* 0x040fe40000400000 */
[----:B------:R-:W-:Y:S01]  /*61a0*/  FMUL R99, R148, R99 ;  /* 0x0000006394637220 */ /* 0x000fe20000400000 */
[----:B------:R-:W-:Y:S01]  /*61b0*/  UIADD3 UR4, UP0, UR4, 0x20, URZ ;  /* 0x0000002004047890 */ /* 0x000fe2000ff1e03f */
[----:B---3--:R-:W-:Y:S01]  /*61c0*/  IMAD.SHL.U32 R192, R192, 0x40, RZ ;  /* 0x00000040c0c07824 */ /* 0x008fe200078e00ff */
[----:B------:R-:W-:Y:S02]  /*61d0*/  HMMA.16816.F32.BF16 R116, R136, R44, R116 ;  /* 0x0000002c8874723c */ /* 0x000fe40000041874 */
[----:B------:R-:W-:Y:S02]  /*61e0*/  UIADD3.X UR5, URZ, UR5, URZ, UP0, !UPT ;  /* 0x000000053f057290 */ /* 0x000fe400087fe43f */
[----:B------:R-:W-:-:S04]  /*61f0*/  IADD3 R192, R192, 0x40, RZ ;  /* 0x00000040c0c07810 */ /* 0x000fc80007ffe0ff */
[C---:B------:R-:W-:Y:S08]  /*6200*/  HMMA.16816.F32.BF16 R120, R136.reuse, R80, R120 ;  /* 0x000000508878723c */ /* 0x040ff00000041878 */
[C---:B------:R-:W-:Y:S08]  /*6210*/  HMMA.16816.F32.BF16 R100, R136.reuse, R76, R100 ;  /* 0x0000004c8864723c */ /* 0x040ff00000041864 */
[----:B------:R-:W-:Y:S01]  /*6220*/  HMMA.16816.F32.BF16 R96, R136, R72, R96 ;  /* 0x000000488860723c */ /* 0x000fe20000041860 */
[----:B------:R-:W-:-:S02]  /*6230*/  ISETP.LE.U32.AND P0, PT, R192, UR4, PT ;  /* 0x00000004c0007c0c */ /* 0x000fc4000bf03070 */
[----:B------:R-:W-:-:S04]  /*6240*/  MOV R45, UR5 ;  /* 0x00000005002d7c02 */ /* 0x000fc80008000f00 */
[----:B------:R-:W-:Y:S01]  /*6250*/  ISETP.GE.U32.AND.EX P0, PT, R45, RZ, PT, P0 ;  /* 0x000000ff2d00720c */ /* 0x000fe20003f06100 */
[----:B------:R-:W-:Y:S01]  /*6260*/  IMAD.MOV.U32 R44, RZ, RZ, 0x20 ;  /* 0x00000020ff2c7424 */ /* 0x000fe200078e00ff */
[----:B0-----:R-:W-:Y:S01]  /*6270*/  HMMA.16816.F32.BF16 R56, R140, R46, R56 ;  /* 0x0000002e8c38723c */ /* 0x001fe20000041838 */
[----:B------:R-:W-:Y:S01]  /*6280*/  FFMA R186, R18, R186, R163 ;  /* 0x000000ba12ba7223 */ /* 0x000fe200000000a3 */
[----:B------:R-:W-:Y:S01]  /*6290*/  MOV R45, R13 ;  /* 0x0000000d002d7202 */ /* 0x000fe20000000f00 */
[C---:B------:R-:W-:Y:S01]  /*62a0*/  IMAD R2, R44.reuse, c[0x0][0x1a4], R2 ;  /* 0x000069002c027a24 */ /* 0x040fe200078e0202 */
[----:B------:R-:W-:Y:S01]  /*62b0*/  MOV R72, R10 ;  /* 0x0000000a00487202 */ /* 0x000fe20000000f00 */
[----:B------:R-:W-:-:S03]  /*62c0*/  IMAD R0, R44, c[0x0][0x1b4], R0 ;  /* 0x00006d002c007a24 */ /* 0x000fc600078e0200 */
[----:B------:R-:W-:Y:S01]  /*62d0*/  HMMA.16816.F32.BF16 R52, R140, R82, R52 ;  /* 0x000000528c34723c */ /* 0x000fe20000041834 */
[----:B------:R-:W-:Y:S02]  /*62e0*/  FFMA R185, R19, R185, R162 ;  /* 0x000000b913b97223 */ /* 0x000fe400000000a2 */
[----:B------:R-:W-:Y:S02]  /*62f0*/  FFMA R184, R148, R184, R149 ;  /* 0x000000b894b87223 */ /* 0x000fe40000000095 */
[----:B------:R-:W-:-:S03]  /*6300*/  IMAD.MOV.U32 R18, RZ, RZ, R15 ;  /* 0x000000ffff127224 */ /* 0x000fc600078e000f */
[----:B------:R-:W-:Y:S01]  /*6310*/  HMMA.16816.F32.BF16 R48, R140, R78, R48 ;  /* 0x0000004e8c30723c */ /* 0x000fe20000041830 */
[----:B------:R-:W-:Y:S02]  /*6320*/  IMAD.MOV.U32 R44, RZ, RZ, R14 ;  /* 0x000000ffff2c7224 */ /* 0x000fe400078e000e */
[----:B------:R-:W-:Y:S02]  /*6330*/  IMAD.MOV.U32 R73, RZ, RZ, R9 ;  /* 0x000000ffff497224 */ /* 0x000fe400078e0009 */
[----:B------:R-:W-:-:S03]  /*6340*/  IMAD.MOV.U32 R19, RZ, RZ, R8 ;  /* 0x000000ffff137224 */ /* 0x000fc600078e0008 */
[----:B------:R-:W-:Y:S08]  /*6350*/  HMMA.16816.F32.BF16 R124, R140, R74, R124 ;  /* 0x0000004a8c7c723c */ /* 0x000ff0000004187c */
[C---:B-1----:R-:W-:Y:S08]  /*6360*/  HMMA.16816.F32.BF16 R108, R132.reuse, R46, R108 ;  /* 0x0000002e846c723c */ /* 0x042ff0000004186c */
[C---:B------:R-:W-:Y:S08]  /*6370*/  HMMA.16816.F32.BF16 R60, R132.reuse, R82, R60 ;  /* 0x00000052843c723c */ /* 0x040ff0000004183c */
[C---:B------:R-:W-:Y:S08]  /*6380*/  HMMA.16816.F32.BF16 R64, R132.reuse, R78, R64 ;  /* 0x0000004e8440723c */ /* 0x040ff00000041840 */
[----:B------:R-:W-:Y:S08]  /*6390*/  HMMA.16816.F32.BF16 R68, R132, R74, R68 ;  /* 0x0000004a8444723c */ /* 0x000ff00000041844 */
[C---:B--2---:R-:W-:Y:S08]  /*63a0*/  HMMA.16816.F32.BF16 R88, R128.reuse, R46, R88 ;  /* 0x0000002e8058723c */ /* 0x044ff00000041858 */
[C---:B------:R-:W-:Y:S08]  /*63b0*/  HMMA.16816.F32.BF16 R104, R128.reuse, R82, R104 ;  /* 0x000000528068723c */ /* 0x040ff00000041868 */
[C---:B------:R-:W-:Y:S08]  /*63c0*/  HMMA.16816.F32.BF16 R92, R128.reuse, R78, R92 ;  /* 0x0000004e805c723c */ /* 0x040ff0000004185c */
[----:B------:R-:W-:Y:S08]  /*63d0*/  HMMA.16816.F32.BF16 R112, R128, R74, R112 ;  /* 0x0000004a8070723c */ /* 0x000ff00000041870 */
[C---:B----4-:R-:W-:Y:S08]  /*63e0*/  HMMA.16816.F32.BF16 R116, R84.reuse, R46, R116 ;  /* 0x0000002e5474723c */ /* 0x050ff00000041874 */
[----:B------:R-:W-:Y:S01]  /*63f0*/  HMMA.16816.F32.BF16 R120, R84, R82, R120 ;  /* 0x000000525478723c */ /* 0x000fe20000041878 */
[----:B------:R-:W-:-:S02]  /*6400*/  IMAD.MOV.U32 R46, RZ, RZ, R12 ;  /* 0x000000ffff2e7224 */ /* 0x000fc400078e000c */
[----:B------:R-:W-:-:S05]  /*6410*/  IMAD.MOV.U32 R47, RZ, RZ, R11 ;  /* 0x000000ffff2f7224 */ /* 0x000fca00078e000b */
[C---:B------:R-:W-:Y:S08]  /*6420*/  HMMA.16816.F32.BF16 R100, R84.reuse, R78, R100 ;  /* 0x0000004e5464723c */ /* 0x040ff00000041864 */
[----:B------:R-:W-:Y:S01]  /*6430*/  HMMA.16816.F32.BF16 R96, R84, R74, R96 ;  /* 0x0000004a5460723c */ /* 0x000fe20000041860 */
[----:B------:R-:W-:Y:S01]  /*6440*/  @P0 CALL.REL.NOINC `(.L_x_0) ;  /* 0x0000001000000944 */ /* 0x000fe20003c00000 */
[----:B------:R-:W-:Y:S06]  /*6450*/  BRA `(.L_x_19) ;  /* 0xffffcb8000007947 */ /* 0x000fec000383ffff */
.L_x_0:
[----:B------:R-:W-:-:S06]  /*6460*/  NOP ;  /* 0x0000000000007918 */ /* 0x000fcc0000000000 */
[----:B------:R-:W-:-:S03]  /*6470*/  NOP ;  /* 0x0000000000007918 */ /* 0x000fc60000000000 */
[----:B------:R-:W0:Y:S01]  /*6480*/  S2R R192, SR_CTAID.X ;  /* 0x0000000000c07919 */ /* 0x000e220000002500 */
[C---:B------:R-:W-:Y:S01]  /*6490*/  FMUL R16, R191.reuse, 8388608 ;  /* 0x4b000000bf107820 */ /* 0x040fe20000400000 */
[----:B------:R-:W-:Y:S01]  /*64a0*/  FSETP.GEU.AND P3, PT, R191, 1.175494350822287508e-38, PT ;  /* 0x00800000bf00780b */ /* 0x000fe20003f6e000 */
[C---:B------:R-:W-:Y:S01]  /*64b0*/  FMUL R7, R190.reuse, 8388608 ;  /* 0x4b000000be077820 */ /* 0x040fe20000400000 */
[----:B------:R-:W1:Y:S01]  /*64c0*/  S2R R194, SR_TID.X ;  /* 0x0000000000c27919 */ /* 0x000e620000002100 */
[----:B------:R-:W-:Y:S01]  /*64d0*/  FSETP.GEU.AND P2, PT, R190, 1.175494350822287508e-38, PT ;  /* 0x00800000be00780b */ /* 0x000fe20003f4e000 */
[----:B------:R-:W-:Y:S01]  /*64e0*/  IMAD.MOV.U32 R73, RZ, RZ, R60 ;  /* 0x000000ffff497224 */ /* 0x000fe200078e003c */
[----:B------:R-:W-:Y:S01]  /*64f0*/  FSEL R16, R16, R191, !P3 ;  /* 0x000000bf10107208 */ /* 0x000fe20005800000 */
[----:B------:R-:W2:Y:S01]  /*6500*/  S2R R75, SR_TID.X ;  /* 0x00000000004b7919 */ /* 0x000ea20000002100 */
[----:B------:R-:W-:Y:S01]  /*6510*/  FSEL R7, R7, R190, !P2 ;  /* 0x000000be07077208 */ /* 0x000fe20005000000 */
[----:B------:R-:W-:Y:S01]  /*6520*/  FMUL R40, R187, 8388608 ;  /* 0x4b000000bb287820 */ /* 0x000fe20000400000 */
[----:B------:R-:W-:Y:S01]  /*6530*/  MOV R33, R91 ;  /* 0x0000005b00217202 */ /* 0x000fe20000000f00 */
[----:B------:R-:W3:Y:S01]  /*6540*/  S2R R193, SR_CTAID.Y ;  /* 0x0000000000c17919 */ /* 0x000ee20000002600 */
[----:B------:R-:W-:Y:S01]  /*6550*/  MOV R60, R96 ;  /* 0x00000060003c7202 */ /* 0x000fe20000000f00 */
[----:B------:R-:W-:Y:S01]  /*6560*/  IMAD.MOV.U32 R35, RZ, RZ, R94 ;  /* 0x000000ffff237224 */ /* 0x000fe200078e005e */
[----:B------:R-:W-:Y:S01]  /*6570*/  FSEL R96, RZ, -23, P2 ;  /* 0xc1b80000ff607808 */ /* 0x000fe20001000000 */
[----:B------:R-:W4:Y:S01]  /*6580*/  S2R R74, SR_TID.X ;  /* 0x00000000004a7919 */ /* 0x000f220000002100 */
[----:B------:R-:W-:Y:S01]  /*6590*/  FSETP.GEU.AND P2, PT, R184, 1.175494350822287508e-38, PT ;  /* 0x00800000b800780b */ /* 0x000fe20003f4e000 */
[----:B------:R-:W-:Y:S01]  /*65a0*/  FMUL R41, R186, 8388608 ;  /* 0x4b000000ba297820 */ /* 0x000fe20000400000 */
[----:B------:R-:W-:Y:S01]  /*65b0*/  FSEL R81, RZ, -23, P3 ;  /* 0xc1b80000ff517808 */ /* 0x000fe20001800000 */
[----:B------:R-:W-:Y:S01]  /*65c0*/  IMAD.MOV.U32 R83, RZ, RZ, R51 ;  /* 0x000000ffff537224 */ /* 0x000fe200078e0033 */
[----:B------:R-:W-:Y:S01]  /*65d0*/  FSETP.GEU.AND P3, PT, R185, 1.175494350822287508e-38, PT ;  /* 0x00800000b900780b */ /* 0x000fe20003f6e000 */
[----:B------:R-:W-:Y:S01]  /*65e0*/  FMUL R39, R188, 8388608 ;  /* 0x4b000000bc277820 */ /* 0x000fe20000400000 */
[----:B------:R-:W-:Y:S01]  /*65f0*/  FSEL R44, RZ, -23, P2 ;  /* 0xc1b80000ff2c7808 */ /* 0x000fe20001000000 */
[----:B------:R-:W-:Y:S01]  /*6600*/  IMAD.MOV.U32 R131, RZ, RZ, R71 ;  /* 0x000000ffff837224 */ /* 0x000fe200078e0047 */
[----:B0-----:R-:W-:Y:S01]  /*6610*/  SHF.L.U32 R192, R192, 0x6, RZ ;  /* 0x00000006c0c07819 */ /* 0x001fe200000006ff */
[----:B------:R-:W-:Y:S01]  /*6620*/  FMUL R17, R189, 8388608 ;  /* 0x4b000000bd117820 */ /* 0x000fe20000400000 */
[----:B------:R-:W-:Y:S01]  /*6630*/  FSEL R51, RZ, -23, P3 ;  /* 0xc1b80000ff337808 */ /* 0x000fe20001800000 */
[----:B------:R-:W-:Y:S01]  /*6640*/  IMAD.MOV.U32 R135, RZ, RZ, R67 ;  /* 0x000000ffff877224 */ /* 0x000fe200078e0043 */
[----:B-1----:R-:W-:Y:S01]  /*6650*/  LOP3.LUT R4, R194, 0xc, RZ, 0xc0, !PT ;  /* 0x0000000cc2047812 */ /* 0x002fe200078ec0ff */
[----:B------:R-:W-:Y:S01]  /*6660*/  IMAD.MOV.U32 R67, RZ, RZ, R89 ;  /* 0x000000ffff437224 */ /* 0x000fe200078e0059 */
[----:B------:R-:W-:Y:S01]  /*6670*/  LOP3.LUT R192, R192, 0x3f, R194, 0xf8, !PT ;  /* 0x0000003fc0c07812 */ /* 0x000fe200078ef8c2 */
[C---:B--2---:R-:W-:Y:S01]  /*6680*/  IMAD.SHL.U32 R36, R75.reuse, 0x8, RZ ;  /* 0x000000084b247824 */ /* 0x044fe200078e00ff */
[C---:B------:R-:W-:Y:S01]  /*6690*/  LOP3.LUT R3, R75.reuse, 0x3, RZ, 0xc0, !PT ;  /* 0x000000034b037812 */ /* 0x040fe200078ec0ff */
[----:B------:R-:W-:Y:S01]  /*66a0*/  IMAD.MOV.U32 R43, RZ, RZ, R92 ;  /* 0x000000ffff2b7224 */ /* 0x000fe200078e005c */
[----:B------:R-:W-:Y:S01]  /*66b0*/  LOP3.LUT R6, R75, 0x60, RZ, 0xc0, !PT ;  /* 0x000000604b067812 */ /* 0x000fe200078ec0ff */
[----:B---3--:R-:W-:Y:S01]  /*66c0*/  IMAD R2, R193, c[0x0][0x1c0], RZ ;  /* 0x00007000c1027a24 */ /* 0x008fe200078e02ff */
[----:B------:R-:W-:Y:S01]  /*66d0*/  LOP3.LUT R0, R36, 0x78, RZ, 0xc0, !PT ;  /* 0x0000007824007812 */ /* 0x000fe200078ec0ff */
[----:B------:R-:W-:Y:S01]  /*66e0*/  IMAD R5, R4, 0x20, R3 ;  /* 0x0000002004057824 */ /* 0x000fe200078e0203 */
[----:B------:R-:W-:Y:S01]  /*66f0*/  MOV R21, R55 ;  /* 0x0000003700157202 */ /* 0x000fe20000000f00 */
[----:B------:R-:W-:Y:S01]  /*6700*/  IMAD R3, R192, c[0x0][0x1c4], RZ ;  /* 0x00007100c0037a24 */ /* 0x000fe200078e02ff */
[----:B----4-:R-:W-:Y:S01]  /*6710*/  LOP3.LUT R74, R74, 0x7f, RZ, 0xc0, !PT ;  /* 0x0000007f4a4a7812 */ /* 0x010fe200078ec0ff */
[----:B------:R-:W-:Y:S01]  /*6720*/  IMAD R29, R6, 0x20, R0 ;  /* 0x00000020061d7824 */ /* 0x000fe200078e0200 */
[----:B------:R-:W-:Y:S01]  /*6730*/  LEA R37, R5, R4, 0x4 ;  /* 0x0000000405257211 */ /* 0x000fe200078e20ff */
[----:B------:R-:W-:Y:S01]  /*6740*/  IMAD.SHL.U32 R0, R2, 0x2, RZ ;  /* 0x0000000202007824 */ /* 0x000fe200078e00ff */
[----:B------:R-:W-:Y:S01]  /*6750*/  ISETP.GE.U32.AND P0, PT, R74, 0x40, PT ;  /* 0x000000404a00780c */ /* 0x000fe20003f06070 */
[----:B------:R-:W-:Y:S01]  /*6760*/  IMAD.SHL.U32 R5, R3, 0x2, RZ ;  /* 0x0000000203057824 */ /* 0x000fe200078e00ff */
[----:B------:R-:W-:Y:S01]  /*6770*/  FSETP.GEU.AND P5, PT, R188, 1.175494350822287508e-38, PT ;  /* 0x00800000bc00780b */ /* 0x000fe20003fae000 */
[----:B------:R-:W-:Y:S01]  /*6780*/  IMAD.HI R2, R2, 0x2, RZ ;  /* 0x0000000202027827 */ /* 0x000fe200078e02ff */
[----:B------:R-:W-:Y:S01]  /*6790*/  MOV R71, R88 ;  /* 0x0000005800477202 */ /* 0x000fe20000000f00 */
[----:B------:R-:W-:Y:S01]  /*67a0*/  BAR.SYNC.DEFER_BLOCKING 0x0 ;  /* 0x0000000000007b1d */ /* 0x000fe20000010000 */
[----:B------:R-:W-:Y:S01]  /*67b0*/  IADD3 R0, P1, P4, R5, c[0x0][0x178], R0 ;  /* 0x00005e0005007a10 */ /* 0x000fe20007c3e000 */
[----:B------:R-:W-:Y:S01]  /*67c0*/  IMAD.HI R5, R3, 0x2, RZ ;  /* 0x0000000203057827 */ /* 0x000fe200078e02ff */
[----:B------:R-:W-:-:S02]  /*67d0*/  IADD3 R3, R16, -0x3f3504f3, RZ ;  /* 0xc0cafb0d10037810 */ /* 0x000fc40007ffe0ff */
[----:B------:R-:W-:Y:S01]  /*67e0*/  FSETP.GEU.AND P6, PT, R189, 1.175494350822287508e-38, PT ;  /* 0x00800000bd00780b */ /* 0x000fe20003fce000 */
[----:B------:R-:W-:Y:S01]  /*67f0*/  IMAD.MOV.U32 R74, RZ, RZ, R54 ;  /* 0x000000ffff4a7224 */ /* 0x000fe200078e0036 */
[----:B------:R-:W-:Y:S01]  /*6800*/  LOP3.LUT R91, R3, 0xff800000, RZ, 0xc0, !PT ;  /* 0xff800000035b7812 */ /* 0x000fe200078ec0ff */
[----:B------:R-:W-:Y:S01]  /*6810*/  IMAD.MOV.U32 R55, RZ, RZ, R90 ;  /* 0x000000ffff377224 */ /* 0x000fe200078e005a */
[----:B------:R-:W-:Y:S01]  /*6820*/  IADD3.X R2, R5, c[0x0][0x17c], R2, P1, P4 ;  /* 0x00005f0005027a10 */ /* 0x000fe20000fe8402 */
[----:B------:R-:W-:Y:S01]  /*6830*/  FMUL R5, R184, 8388608 ;  /* 0x4b000000b8057820 */ /* 0x000fe20000400000 */
[----:B------:R-:W-:Y:S01]  /*6840*/  IADD3 R3, R7, -0x3f3504f3, RZ ;  /* 0xc0cafb0d07037810 */ /* 0x000fe20007ffe0ff */
[----:B------:R-:W-:Y:S01]  /*6850*/  IMAD.MOV.U32 R54, RZ, RZ, R97 ;  /* 0x000000ffff367224 */ /* 0x000fe200078e0061 */
[----:B------:R-:W-:Y:S01]  /*6860*/  FSETP.GEU.AND P1, PT, R187, 1.175494350822287508e-38, PT ;  /* 0x00800000bb00780b */ /* 0x000fe20003f2e000 */
[----:B------:R-:W-:Y:S01]  /*6870*/  IMAD.MOV.U32 R133, RZ, RZ, R70 ;  /* 0x000000ffff857224 */ /* 0x000fe200078e0046 */
[----:B------:R-:W-:Y:S01]  /*6880*/  LOP3.LUT R94, R3, 0xff800000, RZ, 0xc0, !PT ;  /* 0xff800000035e7812 */ /* 0x000fe200078ec0ff */
[----:B------:R-:W-:Y:S01]  /*6890*/  FMUL R3, R185, 8388608 ;  /* 0x4b000000b9037820 */ /* 0x000fe20000400000 */
[----:B------:R-:W-:Y:S01]  /*68a0*/  FSEL R40, R40, R187, !P1 ;  /* 0x000000bb28287208 */ /* 0x000fe20004800000 */
[----:B------:R-:W-:Y:S01]  /*68b0*/  IMAD.SHL.U32 R18, R194, 0x4, RZ ;  /* 0x00000004c2127824 */ /* 0x000fe200078e00ff */
[C---:B------:R-:W-:Y:S01]  /*68c0*/  FSETP.GEU.AND P4, PT, R186.reuse, 1.175494350822287508e-38, PT ;  /* 0x00800000ba00780b */ /* 0x040fe20003f8e000 */
[----:B------:R-:W-:Y:S01]  /*68d0*/  IMAD.MOV.U32 R45, RZ, RZ, R63 ;  /* 0x000000ffff2d7224 */ /* 0x000fe200078e003f */
[----:B------:R-:W-:Y:S01]  /*68e0*/  FSEL R5, R5, R184, !P2 ;  /* 0x000000b805057208 */ /* 0x000fe20005000000 */
[----:B------:R-:W-:Y:S01]  /*68f0*/  IMAD.MOV.U32 R47, RZ, RZ, R66 ;  /* 0x000000ffff2f7224 */ /* 0x000fe200078e0042 */
[----:B------:R-:W-:Y:S01]  /*6900*/  FSEL R84, RZ, -23, P1 ;  /* 0xc1b80000ff547808 */ /* 0x000fe20000800000 */
[----:B------:R-:W-:Y:S01]  /*6910*/  IMAD.MOV.U32 R87, RZ, RZ, R64 ;  /* 0x000000ffff577224 */ /* 0x000fe200078e0040 */
[----:B------:R-:W-:Y:S01]  /*6920*/  FSETP.GT.AND P1, PT, |R185|, 8.50705917302346158658e+37, PT ;  /* 0x7e800000b900780b */ /* 0x000fe20003f24200 */
[----:B------:R-:W-:Y:S01]  /*6930*/  IMAD.MOV.U32 R72, RZ, RZ, R59 ;  /* 0x000000ffff487224 */ /* 0x000fe200078e003b */
[C---:B------:R-:W-:Y:S01]  /*6940*/  FSETP.GT.AND P2, PT, |R186|.reuse, 8.50705917302346158658e+37, PT ;  /* 0x7e800000ba00780b */ /* 0x040fe20003f44200 */
[----:B------:R-:W-:Y:S01]  /*6950*/  I2F R24, R91 ;  /* 0x0000005b00187306 */ /* 0x000fe20000201400 */
[----:B------:R-:W-:Y:S01]  /*6960*/  FSEL R41, R41, R186, !P4 ;  /* 0x000000ba29297208 */ /* 0x000fe20006000000 */
[----:B------:R-:W-:Y:S01]  /*6970*/  IMAD.MOV.U32 R19, RZ, RZ, R48 ;  /* 0x000000ffff137224 */ /* 0x000fe200078e0030 */
[----:B------:R-:W-:Y:S01]  /*6980*/  FSEL R3, R3, R185, !P3 ;  /* 0x000000b903037208 */ /* 0x000fe20005800000 */
[----:B------:R-:W-:Y:S01]  /*6990*/  IMAD.MOV.U32 R20, RZ, RZ, R49 ;  /* 0x000000ffff147224 */ /* 0x000fe200078e0031 */
[----:B------:R-:W-:Y:S01]  /*69a0*/  FSEL R85, RZ, -23, P4 ;  /* 0xc1b80000ff557808 */ /* 0x000fe20002000000 */
[----:B------:R-:W0:Y:S01]  /*69b0*/  S2R R130, SR_TID.X ;  /* 0x0000000000827919 */ /* 0x000e220000002100 */
[C---:B------:R-:W-:Y:S01]  /*69c0*/  FSETP.GEU.AND P3, PT, |R185|.reuse, 1.175494350822287508e-38, PT ;  /* 0x00800000b900780b */ /* 0x040fe20003f6e200 */
[----:B------:R-:W-:Y:S01]  /*69d0*/  I2F R23, R94 ;  /* 0x0000005e00177306 */ /* 0x000fe20000201400 */
[----:B------:R-:W-:Y:S01]  /*69e0*/  FSETP.GEU.AND P4, PT, |R186|, 1.175494350822287508e-38, PT ;  /* 0x00800000ba00780b */ /* 0x000fe20003f8e200 */
[----:B------:R-:W-:Y:S01]  /*69f0*/  @P1 FMUL R185, R185, 0.25 ;  /* 0x3e800000b9b91820 */ /* 0x000fe20000400000 */
[----:B------:R-:W-:Y:S01]  /*6a00*/  FSEL R39, R39, R188, !P5 ;  /* 0x000000bc27277208 */ /* 0x000fe20006800000 */
[----:B------:R-:W-:Y:S01]  /*6a10*/  @P1 FMUL R54, R54, 0.25 ;  /* 0x3e80000036361820 */ /* 0x000fe20000400000 */
[----:B------:R-:W-:Y:S01]  /*6a20*/  IADD3 R22, R3, -0x3f3504f3, RZ ;  /* 0xc0cafb0d03167810 */ /* 0x000fe20007ffe0ff */
[----:B------:R-:W-:Y:S01]  /*6a30*/  @P1 FMUL R60, R60, 0.25 ;  /* 0x3e8000003c3c1820 */ /* 0x000fe20000400000 */
[----:B------:R-:W-:Y:S01]  /*6a40*/  FSEL R17, R17, R189, !P6 ;  /* 0x000000bd11117208 */ /* 0x000fe20007000000 */
[----:B------:R-:W-:Y:S01]  /*6a50*/  @P1 FMUL R101, R101, 0.25 ;  /* 0x3e80000065651820 */ /* 0x000fe20000400000 */
[----:B------:R-:W-:Y:S01]  /*6a60*/  FSEL R97, RZ, -23, P6 ;  /* 0xc1b80000ff617808 */ /* 0x000fe20003000000 */
[----:B------:R-:W-:Y:S01]  /*6a70*/  @P1 FMUL R100, R100, 0.25 ;  /* 0x3e80000064641820 */ /* 0x000fe20000400000 */
[----:B------:R-:W-:Y:S01]  /*6a80*/  LOP3.LUT R22, R22, 0xff800000, RZ, 0xc0, !PT ;  /* 0xff80000016167812 */ /* 0x000fe200078ec0ff */
[----:B------:R-:W-:Y:S01]  /*6a90*/  @P1 FMUL R121, R121, 0.25 ;  /* 0x3e80000079791820 */ /* 0x000fe20000400000 */
[----:B------:R-:W-:Y:S01]  /*6aa0*/  FSETP.GT.AND P6, PT, |R184|, 8.50705917302346158658e+37, PT ;  /* 0x7e800000b800780b */ /* 0x000fe20003fc4200 */
[----:B------:R-:W-:Y:S01]  /*6ab0*/  @P1 FMUL R120, R120, 0.25 ;  /* 0x3e80000078781820 */ /* 0x000fe20000400000 */
[----:B------:R-:W-:Y:S01]  /*6ac0*/  FSEL R82, RZ, -23, P5 ;  /* 0xc1b80000ff527808 */ /* 0x000fe20002800000 */
[----:B------:R-:W-:Y:S01]  /*6ad0*/  @P1 FMUL R117, R117, 0.25 ;  /* 0x3e80000075751820 */ /* 0x000fe20000400000 */
[----:B------:R-:W-:Y:S01]  /*6ae0*/  I2F R30, R22 ;  /* 0x00000016001e7306 */ /* 0x000fe20000201400 */
[----:B------:R-:W-:Y:S01]  /*6af0*/  @P1 FMUL R116, R116, 0.25 ;  /* 0x3e80000074741820 */ /* 0x000fe20000400000 */
[----:B------:R-:W-:Y:S01]  /*6b00*/  FSETP.GT.AND P1, PT, |R187|, 8.50705917302346158658e+37, PT ;  /* 0x7e800000bb00780b */ /* 0x000fe20003f24200 */
[----:B------:R-:W-:Y:S01]  /*6b10*/  @P2 FMUL R186, R186, 0.25 ;  /* 0x3e800000baba2820 */ /* 0x000fe20000400000 */
[----:B------:R-:W-:Y:S01]  /*6b20*/  FSETP.GEU.AND P5, PT, |R184|, 1.175494350822287508e-38, PT ;  /* 0x00800000b800780b */ /* 0x000fe20003fae200 */
[----:B------:R-:W-:Y:S01]  /*6b30*/  @P2 FMUL R115, R115, 0.25 ;  /* 0x3e80000073732820 */ /* 0x000fe20000400000 */
[----:B------:R-:W-:Y:S01]  /*6b40*/  SHF.L.U32 R4, R194, 0x4, RZ ;  /* 0x00000004c2047819 */ /* 0x000fe200000006ff */
[----:B------:R-:W-:Y:S01]  /*6b50*/  @P2 FMUL R114, R114, 0.25 ;  /* 0x3e80000072722820 */ /* 0x000fe20000400000 */
[--C-:B------:R-:W-:Y:S01]  /*6b60*/  SHF.R.U32.HI R6, RZ, 0x1, R194.reuse ;  /* 0x00000001ff067819 */ /* 0x100fe200000116c2 */
[----:B------:R-:W-:Y:S01]  /*6b70*/  @P2 FMUL R95, R95, 0.25 ;  /* 0x3e8000005f5f2820 */ /* 0x000fe20000400000 */
[----:B------:R-:W-:Y:S01]  /*6b80*/  LOP3.LUT R32, R18, 0x80, RZ, 0xc0, !PT ;  /* 0x0000008012207812 */ /* 0x000fe200078ec0ff */
[----:B------:R-:W-:Y:S01]  /*6b90*/  @P2 FMUL R35, R35, 0.25 ;  /* 0x3e80000023232820 */ /* 0x000fe20000400000 */
[----:B------:R-:W-:Y:S01]  /*6ba0*/  IADD3 R89, R40, -0x3f3504f3, RZ ;  /* 0xc0cafb0d28597810 */ /* 0x000fe20007ffe0ff */
[----:B------:R-:W-:Y:S01]  /*6bb0*/  @P2 FMUL R107, R107, 0.25 ;  /* 0x3e8000006b6b2820 */ /* 0x000fe20000400000 */
[----:B------:R-:W-:Y:S01]  /*6bc0*/  LOP3.LUT R18, R36, 0x380, RZ, 0xc0, !PT ;  /* 0x0000038024127812 */ /* 0x000fe200078ec0ff */
[----:B------:R-:W-:Y:S01]  /*6bd0*/  @P2 FMUL R106, R106, 0.25 ;  /* 0x3e8000006a6a2820 */ /* 0x000fe20000400000 */
[----:B------:R-:W-:Y:S01]  /*6be0*/  SHF.R.S32.HI R34, RZ, 0x4, R194 ;  /* 0x00000004ff227819 */ /* 0x000fe200000114c2 */
[----:B------:R-:W-:Y:S01]  /*6bf0*/  @P2 FMUL R33, R33, 0.25 ;  /* 0x3e80000021212820 */ /* 0x000fe20000400000 */
[----:B------:R-:W-:Y:S01]  /*6c00*/  LOP3.LUT R4, R4, 0x70, RZ, 0xc0, !PT ;  /* 0x0000007004047812 */ /* 0x000fe200078ec0ff */
[----:B------:R-:W-:Y:S01]  /*6c10*/  @P2 FMUL R55, R55, 0.25 ;  /* 0x3e80000037372820 */ /* 0x000fe20000400000 */
[----:B------:R-:W-:Y:S01]  /*6c20*/  FSETP.GT.AND P2, PT, |R188|, 8.50705917302346158658e+37, PT ;  /* 0x7e800000bc00780b */ /* 0x000fe20003f44200 */
[----:B------:R-:W-:Y:S01]  /*6c30*/  @!P3 FMUL R185, R185, 16777216 ;  /* 0x4b800000b9b9b820 */ /* 0x000fe20000400000 */
[----:B------:R-:W-:Y:S01]  /*6c40*/  LOP3.LUT R31, R6, 0xc, RZ, 0xc0, !PT ;  /* 0x0000000c061f7812 */ /* 0x000fe200078ec0ff */
[----:B------:R-:W-:Y:S01]  /*6c50*/  @!P3 FMUL R54, R54, 16777216 ;  /* 0x4b8000003636b820 */ /* 0x000fe20000400000 */
[----:B------:R-:W-:Y:S01]  /*6c60*/  LOP3.LUT R89, R89, 0xff800000, RZ, 0xc0, !PT ;  /* 0xff80000059597812 */ /* 0x000fe200078ec0ff */
[----:B------:R-:W-:Y:S01]  /*6c70*/  @!P3 FMUL R60, R60, 16777216 ;  /* 0x4b8000003c3cb820 */ /* 0x000fe20000400000 */
[----:B------:R-:W-:Y:S01]  /*6c80*/  SGXT R6, R34, 0x1 ;  /* 0x000000012206781a */ /* 0x000fe20000000200 */
[----:B------:R-:W-:Y:S01]  /*6c90*/  @!P3 FMUL R101, R101, 16777216 ;  /* 0x4b8000006565b820 */ /* 0x000fe20000400000 */
[----:B------:R-:W-:Y:S01]  /*6ca0*/  IADD3 R4, R31, R4, R32 ;  /* 0x000000041f047210 */ /* 0x000fe20007ffe020 */
[----:B------:R-:W-:Y:S01]  /*6cb0*/  @!P3 FMUL R100, R100, 16777216 ;  /* 0x4b8000006464b820 */ /* 0x000fe20000400000 */
[----:B------:R-:W-:Y:S01]  /*6cc0*/  MOV R76, R50 ;  /* 0x00000032004c7202 */ /* 0x000fe20000000f00 */
[----:B------:R-:W-:Y:S01]  /*6cd0*/  @!P3 FMUL R121, R121, 16777216 ;  /* 0x4b8000007979b820 */ /* 0x000fe20000400000 */
[----:B------:R-:W-:Y:S01]  /*6ce0*/  I2F R27, R89 ;  /* 0x00000059001b7306 */ /* 0x000fe20000201400 */
[----:B------:R-:W-:Y:S01]  /*6cf0*/  @!P3 FMUL R120, R120, 16777216 ;  /* 0x4b8000007878b820 */ /* 0x000fe20000400000 */
[----:B------:R-:W-:Y:S01]  /*6d00*/  MOV R86, R61 ;  /* 0x0000003d00567202 */ /* 0x000fe20000000f00 */
[----:B------:R-:W-:Y:S01]  /*6d10*/  @!P3 FMUL R117, R117, 16777216 ;  /* 0x4b8000007575b820 */ /* 0x000fe20000400000 */
[----:B------:R-:W-:Y:S01]  /*6d20*/  MOV R128, R65 ;  /* 0x0000004100807202 */ /* 0x000fe20000000f00 */
[----:B------:R-:W-:Y:S01]  /*6d30*/  @!P3 FMUL R116, R116, 16777216 ;  /* 0x4b8000007474b820 */ /* 0x000fe20000400000 */
[----:B------:R-:W-:Y:S01]  /*6d40*/  FSETP.GEU.AND P3, PT, |R187|, 1.175494350822287508e-38, PT ;  /* 0x00800000bb00780b */ /* 0x000fe20003f6e200 */
[----:B------:R-:W-:Y:S01]  /*6d50*/  @!P4 FMUL R186, R186, 16777216 ;  /* 0x4b800000babac820 */ /* 0x000fe20000400000 */
[----:B------:R-:W-:Y:S01]  /*6d60*/  MOV R129, R68 ;  /* 0x0000004400817202 */ /* 0x000fe20000000f00 */
[----:B------:R-:W-:Y:S01]  /*6d70*/  @!P4 FMUL R115, R115, 16777216 ;  /* 0x4b8000007373c820 */ /* 0x000fe20000400000 */
[----:B------:R-:W-:Y:S01]  /*6d80*/  MOV R79, R58 ;  /* 0x0000003a004f7202 */ /* 0x000fe20000000f00 */
[----:B------:R-:W-:Y:S01]  /*6d90*/  @!P4 FMUL R114, R114, 16777216 ;  /* 0x4b8000007272c820 */ /* 0x000fe20000400000 */
[----:B------:R-:W1:Y:S01]  /*6da0*/  MUFU.RCP R38, R186 ;  /* 0x000000ba00267308 */ /* 0x000e620000001000 */
[----:B------:R-:W-:Y:S01]  /*6db0*/  @!P4 FMUL R95, R95, 16777216 ;  /* 0x4b8000005f5fc820 */ /* 0x000fe20000400000 */
[----:B------:R-:W-:Y:S01]  /*6dc0*/  IADD3 R90, R39, -0x3f3504f3, RZ ;  /* 0xc0cafb0d275a7810 */ /* 0x000fe20007ffe0ff */
[----:B------:R-:W-:Y:S01]  /*6dd0*/  @!P4 FMUL R35, R35, 16777216 ;  /* 0x4b8000002323c820 */ /* 0x000fe20000400000 */
[----:B------:R-:W-:Y:S01]  /*6de0*/  IADD3 R88, R17, -0x3f3504f3, RZ ;  /* 0xc0cafb0d11587810 */ /* 0x000fe20007ffe0ff */
[----:B------:R-:W-:Y:S01]  /*6df0*/  @!P4 FMUL R107, R107, 16777216 ;  /* 0x4b8000006b6bc820 */ /* 0x000fe20000400000 */
[----:B------:R-:W-:Y:S01]  /*6e00*/  LOP3.LUT R90, R90, 0xff800000, RZ, 0xc0, !PT ;  /* 0xff8000005a5a7812 */ /* 0x000fe200078ec0ff */
[----:B------:R-:W-:Y:S01]  /*6e10*/  @!P4 FMUL R106, R106, 16777216 ;  /* 0x4b8000006a6ac820 */ /* 0x000fe20000400000 */
[----:B------:R-:W-:Y:S01]  /*6e20*/  MUFU.RCP R61, R185 ;  /* 0x000000b9003d7308 */ /* 0x000fe20000001000 */
[----:B------:R-:W-:Y:S01]  /*6e30*/  @!P4 FMUL R33, R33, 16777216 ;  /* 0x4b8000002121c820 */ /* 0x000fe20000400000 */
[----:B------:R-:W-:Y:S01]  /*6e40*/  LOP3.LUT R88, R88, 0xff800000, RZ, 0xc0, !PT ;  /* 0xff80000058587812 */ /* 0x000fe200078ec0ff */
[----:B------:R-:W-:Y:S01]  /*6e50*/  @!P4 FMUL R55, R55, 16777216 ;  /* 0x4b8000003737c820 */ /* 0x000fe20000400000 */
[C---:B------:R-:W-:Y:S01]  /*6e60*/  FSETP.GEU.AND P4, PT, |R188|.reuse, 1.175494350822287508e-38, PT ;  /* 0x00800000bc00780b */ /* 0x040fe20003f8e200 */
[----:B------:R-:W-:Y:S01]  /*6e70*/  @P1 FMUL R187, R187, 0.25 ;  /* 0x3e800000bbbb1820 */ /* 0x000fe20000400000 */
[----:B------:R-:W-:Y:S01]  /*6e80*/  IADD3 R92, R41, -0x3f3504f3, RZ ;  /* 0xc0cafb0d295c7810 */ /* 0x000fe20007ffe0ff */
[----:B------:R-:W-:Y:S01]  /*6e90*/  @P2 FMUL R188, R188, 0.25 ;  /* 0x3e800000bcbc2820 */ /* 0x000fe20000400000 */
[----:B------:R-:W-:Y:S01]  /*6ea0*/  I2F R25, R90 ;  /* 0x0000005a00197306 */ /* 0x000fe20000201400 */
[----:B------:R-:W-:Y:S01]  /*6eb0*/  @!P3 FMUL R187, R187, 16777216 ;  /* 0x4b800000bbbbb820 */ /* 0x000fe20000400000 */
[----:B------:R-:W-:Y:S01]  /*6ec0*/  LOP3.LUT R92, R92, 0xff800000, RZ, 0xc0, !PT ;  /* 0xff8000005c5c7812 */ /* 0x000fe200078ec0ff */
[----:B------:R-:W-:Y:S01]  /*6ed0*/  @P1 FMUL R113, R113, 0.25 ;  /* 0x3e80000071711820 */ /* 0x000fe20000400000 */
[----:B------:R-:W-:Y:S01]  /*6ee0*/  LOP3.LUT R6, R29, 0x1008, R6, 0x78, !PT ;  /* 0x000010081d067812 */ /* 0x000fe200078e7806 */
[----:B------:R-:W-:Y:S01]  /*6ef0*/  @P1 FMUL R112, R112, 0.25 ;  /* 0x3e80000070701820 */ /* 0x000fe20000400000 */
[----:B0-----:R-:W-:Y:S01]  /*6f00*/  SHF.R.U32.HI R130, RZ, 0x6, R130 ;  /* 0x00000006ff827819 */ /* 0x001fe20000011682 */
[----:B------:R-:W-:Y:S01]  /*6f10*/  @P1 FMUL R93, R93, 0.25 ;  /* 0x3e8000005d5d1820 */ /* 0x000fe20000400000 */
[----:B------:R-:W0:Y:S01]  /*6f20*/  MUFU.RCP R80, R187 ;  /* 0x000000bb00507308 */ /* 0x000e220000001000 */
[----:B------:R-:W-:Y:S01]  /*6f30*/  @P1 FMUL R43, R43, 0.25 ;  /* 0x3e8000002b2b1820 */ /* 0x000fe20000400000 */
[----:B------:R-:W-:Y:S01]  /*6f40*/  IADD3 R64, R5, -0x3f3504f3, RZ ;  /* 0xc0cafb0d05407810 */ /* 0x000fe20007ffe0ff */
[----:B------:R-:W-:Y:S01]  /*6f50*/  @P1 FMUL R105, R105, 0.25 ;  /* 0x3e80000069691820 */ /* 0x000fe20000400000 */
[----:B------:R-:W-:Y:S01]  /*6f60*/  SGXT.U32 R130, R130, 0x1 ;  /* 0x000000018282781a */ /* 0x000fe20000000000 */
[----:B------:R-:W-:Y:S01]  /*6f70*/  @P1 FMUL R104, R104, 0.25 ;  /* 0x3e80000068681820 */ /* 0x000fe20000400000 */
[----:B------:R-:W-:Y:S01]  /*6f80*/  LOP3.LUT R64, R64, 0xff800000, RZ, 0xc0, !PT ;  /* 0xff80000040407812 */ /* 0x000fe200078ec0ff */
[----:B------:R-:W-:Y:S01]  /*6f90*/  @P1 FMUL R67, R67, 0.25 ;  /* 0x3e80000043431820 */ /* 0x000fe20000400000 */
[----:B------:R2:W-:Y:S01]  /*6fa0*/  I2F R26, R88 ;  /* 0x00000058001a7306 */ /* 0x0005e20000201400 */
[----:B------:R-:W-:Y:S01]  /*6fb0*/  @P1 FMUL R71, R71, 0.25 ;  /* 0x3e80000047471820 */ /* 0x000fe20000400000 */
[----:B------:R-:W-:Y:S01]  /*6fc0*/  FSETP.GT.AND P1, PT, |R189|, 8.50705917302346158658e+37, PT ;  /* 0x7e800000bd00780b */ /* 0x000fe20003f24200 */
[----:B------:R-:W-:Y:S01]  /*6fd0*/  @!P4 FMUL R188, R188, 16777216 ;  /* 0x4b800000bcbcc820 */ /* 0x000fe20000400000 */
[----:B------:R-:W-:Y:S01]  /*6fe0*/  LOP3.LUT R194, R194, 0x1c, RZ, 0xc0, !PT ;  /* 0x0000001cc2c27812 */ /* 0x000fe200078ec0ff */
[----:B------:R-:W-:-:S02]  /*6ff0*/  @!P3 FMUL R113, R113, 16777216 ;  /* 0x4b8000007171b820 */ /* 0x000fc40000400000 */
[----:B------:R-:W-:Y:S01]  /*7000*/  @!P3 FMUL R112, R112, 16777216 ;  /* 0x4b8000007070b820 */ /* 0x000fe20000400000 */
[----:B------:R-:W3:Y:S01]  /*7010*/  MUFU.RCP R70, R188 ;  /* 0x000000bc00467308 */ /* 0x000ee20000001000 */
[----:B------:R-:W-:Y:S01]  /*7020*/  @!P3 FMUL R93, R93, 16777216 ;  /* 0x4b8000005d5db820 */ /* 0x000fe20000400000 */
[----:B--2---:R-:W-:Y:S01]  /*7030*/  IADD3 R88, R17, -R88, RZ ;  /* 0x8000005811587210 */ /* 0x004fe20007ffe0ff */
[----:B------:R-:W-:Y:S02]  /*7040*/  @!P3 FMUL R43, R43, 16777216 ;  /* 0x4b8000002b2bb820 */ /* 0x000fe40000400000 */
[----:B------:R-:W-:Y:S02]  /*7050*/  @!P3 FMUL R105, R105, 16777216 ;  /* 0x4b8000006969b820 */ /* 0x000fe40000400000 */
[----:B------:R-:W-:Y:S01]  /*7060*/  @!P3 FMUL R104, R104, 16777216 ;  /* 0x4b8000006868b820 */ /* 0x000fe20000400000 */
[----:B------:R2:W-:Y:S01]  /*7070*/  I2F R28, R92 ;  /* 0x0000005c001c7306 */ /* 0x0005e20000201400 */
[----:B------:R-:W-:-:S02]  /*7080*/  @!P3 FMUL R67, R67, 16777216 ;  /* 0x4b8000004343b820 */ /* 0x000fc40000400000 */
[----:B------:R-:W-:Y:S01]  /*7090*/  @!P3 FMUL R71, R71, 16777216 ;  /* 0x4b8000004747b820 */ /* 0x000fe20000400000 */
[----:B------:R-:W-:Y:S01]  /*70a0*/  FSETP.GEU.AND P3, PT, |R189|, 1.175494350822287508e-38, PT ;  /* 0x00800000bd00780b */ /* 0x000fe20003f6e200 */
[----:B------:R-:W-:Y:S02]  /*70b0*/  @P2 FMUL R62, R62, 0.25 ;  /* 0x3e8000003e3e2820 */ /* 0x000fe40000400000 */
[----:B------:R-:W-:Y:S01]  /*70c0*/  @P6 FMUL R184, R184, 0.25 ;  /* 0x3e800000b8b86820 */ /* 0x000fe20000400000 */
[----:B------:R-:W-:Y:S01]  /*70d0*/  I2F R29, R64 ;  /* 0x00000040001d7306 */ /* 0x000fe20000201400 */
[----:B------:R-:W-:Y:S01]  /*70e0*/  @P2 FMUL R131, R131, 0.25 ;  /* 0x3e80000083832820 */ /* 0x000fe20000400000 */
[----:B--2---:R-:W-:Y:S01]  /*70f0*/  IADD3 R92, R41, -R92, RZ ;  /* 0x8000005c295c7210 */ /* 0x004fe20007ffe0ff */
[----:B------:R-:W-:Y:S02]  /*7100*/  @P2 FMUL R133, R133, 0.25 ;  /* 0x3e80000085852820 */ /* 0x000fe40000400000 */
[----:B------:R-:W-:-:S02]  /*7110*/  @P2 FMUL R135, R135, 0.25 ;  /* 0x3e80000087872820 */ /* 0x000fc40000400000 */
[----:B------:R-:W-:Y:S02]  /*7120*/  @P2 FMUL R47, R47, 0.25 ;  /* 0x3e8000002f2f2820 */ /* 0x000fe40000400000 */
[----:B------:R-:W-:Y:S02]  /*7130*/  @P2 FMUL R45, R45, 0.25 ;  /* 0x3e8000002d2d2820 */ /* 0x000fe40000400000 */
[----:B------:R-:W-:Y:S02]  /*7140*/  @P2 FMUL R111, R111, 0.25 ;  /* 0x3e8000006f6f2820 */ /* 0x000fe40000400000 */
[----:B------:R-:W-:Y:S01]  /*7150*/  @P2 FMUL R110, R110, 0.25 ;  /* 0x3e8000006e6e2820 */ /* 0x000fe20000400000 */
[----:B------:R-:W-:Y:S01]  /*7160*/  FSETP.GT.AND P2, PT, |R190|, 8.50705917302346158658e+37, PT ;  /* 0x7e800000be00780b */ /* 0x000fe20003f44200 */
[----:B------:R-:W-:Y:S02]  /*7170*/  @P1 FMUL R189, R189, 0.25 ;  /* 0x3e800000bdbd1820 */ /* 0x000fe40000400000 */
[----:B------:R-:W-:-:S02]  /*7180*/  @!P4 FMUL R62, R62, 16777216 ;  /* 0x4b8000003e3ec820 */ /* 0x000fc40000400000 */
[----:B------:R-:W-:Y:S02]  /*7190*/  IMAD.U32 R18, R37, 0x2, R18 ;  /* 0x0000000225127824 */ /* 0x000fe400078e0012 */
[----:B------:R-:W-:Y:S02]  /*71a0*/  @!P5 FMUL R184, R184, 16777216 ;  /* 0x4b800000b8b8d820 */ /* 0x000fe40000400000 */
[----:B------:R-:W-:Y:S02]  /*71b0*/  @!P4 FMUL R131, R131, 16777216 ;  /* 0x4b8000008383c820 */ /* 0x000fe40000400000 */
[----:B------:R-:W-:Y:S02]  /*71c0*/  @!P4 FMUL R133, R133, 16777216 ;  /* 0x4b8000008585c820 */ /* 0x000fe40000400000 */
[----:B------:R-:W-:Y:S02]  /*71d0*/  @!P4 FMUL R135, R135, 16777216 ;  /* 0x4b8000008787c820 */ /* 0x000fe40000400000 */
[----:B------:R-:W-:-:S02]  /*71e0*/  @!P4 FMUL R47, R47, 16777216 ;  /* 0x4b8000002f2fc820 */ /* 0x000fc40000400000 */
[----:B------:R-:W-:Y:S02]  /*71f0*/  @!P4 FMUL R45, R45, 16777216 ;  /* 0x4b8000002d2dc820 */ /* 0x000fe40000400000 */
[----:B------:R-:W-:Y:S02]  /*7200*/  @!P4 FMUL R111, R111, 16777216 ;  /* 0x4b8000006f6fc820 */ /* 0x000fe40000400000 */
[----:B------:R-:W-:Y:S01]  /*7210*/  @!P4 FMUL R110, R110, 16777216 ;  /* 0x4b8000006e6ec820 */ /* 0x000fe20000400000 */
[----:B------:R-:W-:Y:S01]  /*7220*/  FSETP.GEU.AND P4, PT, |R190|, 1.175494350822287508e-38, PT ;  /* 0x00800000be00780b */ /* 0x000fe20003f8e200 */
[C---:B-1----:R-:W-:Y:S02]  /*7230*/  FMUL R31, R38.reuse, R115 ;  /* 0x00000073261f7220 */ /* 0x042fe40000400000 */
[C---:B------:R-:W-:Y:S02]  /*7240*/  FMUL R36, R38.reuse, R114 ;  /* 0x0000007226247220 */ /* 0x040fe40000400000 */
[----:B------:R-:W-:-:S02]  /*7250*/  FMUL R34, R38, R95 ;  /* 0x0000005f26227220 */ /* 0x000fc40000400000 */
[C---:B------:R-:W-:Y:S02]  /*7260*/  FMUL R35, R38.reuse, R35 ;  /* 0x0000002326237220 */ /* 0x040fe40000400000 */
[C---:B------:R-:W-:Y:S02]  /*7270*/  FMUL R32, R38.reuse, R107 ;  /* 0x0000006b26207220 */ /* 0x040fe40000400000 */
[C---:B------:R-:W-:Y:S02]  /*7280*/  FMUL R37, R38.reuse, R106 ;  /* 0x0000006a26257220 */ /* 0x040fe40000400000 */
[C---:B------:R-:W-:Y:S02]  /*7290*/  FMUL R33, R38.reuse, R33 ;  /* 0x0000002126217220 */ /* 0x040fe40000400000 */
[----:B------:R-:W-:Y:S02]  /*72a0*/  @!P3 FMUL R189, R189, 16777216 ;  /* 0x4b800000bdbdb820 */ /* 0x000fe40000400000 */
[----:B------:R-:W-:-:S02]  /*72b0*/  FMUL R38, R38, R55 ;  /* 0x0000003726267220 */ /* 0x000fc40000400000 */
[----:B------:R-:W-:Y:S02]  /*72c0*/  FFMA.FTZ R51, R30, 1.1920928955078125e-07, R51 ;  /* 0x340000001e337823 */ /* 0x000fe40000010033 */
[----:B0-----:R-:W-:Y:S01]  /*72d0*/  FMUL R78, R80, R43 ;  /* 0x0000002b504e7220 */ /* 0x001fe20000400000 */
[----:B------:R-:W0:Y:S01]  /*72e0*/  MUFU.RCP R30, R184 ;  /* 0x000000b8001e7308 */ /* 0x000e220000001000 */
[C---:B---3--:R-:W-:Y:S02]  /*72f0*/  FMUL R55, R70.reuse, R62 ;  /* 0x0000003e46377220 */ /* 0x048fe40000400000 */
[C---:B------:R-:W-:Y:S02]  /*7300*/  FMUL R42, R70.reuse, R131 ;  /* 0x00000083462a7220 */ /* 0x040fe40000400000 */
[C---:B------:R-:W-:Y:S02]  /*7310*/  FMUL R46, R70.reuse, R133 ;  /* 0x00000085462e7220 */ /* 0x040fe40000400000 */
[----:B------:R-:W-:-:S02]  /*7320*/  FMUL R43, R70, R135 ;  /* 0x00000087462b7220 */ /* 0x000fc40000400000 */
[C---:B------:R-:W-:Y:S02]  /*7330*/  FMUL R47, R70.reuse, R47 ;  /* 0x0000002f462f7220 */ /* 0x040fe40000400000 */
[C---:B------:R-:W-:Y:S02]  /*7340*/  FMUL R45, R70.reuse, R45 ;  /* 0x0000002d462d7220 */ /* 0x040fe40000400000 */
[C---:B------:R-:W-:Y:S02]  /*7350*/  FMUL R50, R70.reuse, R111 ;  /* 0x0000006f46327220 */ /* 0x040fe40000400000 */
[----:B------:R-:W-:Y:S02]  /*7360*/  FMUL R62, R70, R110 ;  /* 0x0000006e463e7220 */ /* 0x000fe40000400000 */
[----:B------:R-:W1:Y:S01]  /*7370*/  MUFU.RCP R70, R189 ;  /* 0x000000bd00467308 */ /* 0x000e620000001000 */
[----:B------:R-:W-:Y:S02]  /*7380*/  @P6 FMUL R98, R98, 0.25 ;  /* 0x3e80000062626820 */ /* 0x000fe40000400000 */
[----:B------:R-:W-:-:S02]  /*7390*/  @P1 FMUL R87, R87, 0.25 ;  /* 0x3e80000057571820 */ /* 0x000fc40000400000 */
[----:B------:R-:W-:Y:S02]  /*73a0*/  @P1 FMUL R86, R86, 0.25 ;  /* 0x3e80000056561820 */ /* 0x000fe40000400000 */
[----:B------:R-:W-:Y:S02]  /*73b0*/  @P2 FMUL R190, R190, 0.25 ;  /* 0x3e800000bebe2820 */ /* 0x000fe40000400000 */
[----:B------:R-:W-:Y:S02]  /*73c0*/  @!P5 FMUL R98, R98, 16777216 ;  /* 0x4b8000006262d820 */ /* 0x000fe40000400000 */
[----:B------:R-:W-:Y:S02]  /*73d0*/  @!P3 FMUL R87, R87, 16777216 ;  /* 0x4b8000005757b820 */ /* 0x000fe40000400000 */
[----:B------:R-:W-:Y:S02]  /*73e0*/  @!P3 FMUL R86, R86, 16777216 ;  /* 0x4b8000005656b820 */ /* 0x000fe40000400000 */
[----:B------:R-:W-:-:S02]  /*73f0*/  @P1 FMUL R69, R69, 0.25 ;  /* 0x3e80000045451820 */ /* 0x000fc40000400000 */
[----:B------:R-:W-:Y:S02]  /*7400*/  @P1 FMUL R129, R129, 0.25 ;  /* 0x3e80000081811820 */ /* 0x000fe40000400000 */
[----:B------:R-:W-:Y:S02]  /*7410*/  @P1 FMUL R128, R128, 0.25 ;  /* 0x3e80000080801820 */ /* 0x000fe40000400000 */
[----:B------:R-:W-:Y:S02]  /*7420*/  @P1 FMUL R73, R73, 0.25 ;  /* 0x3e80000049491820 */ /* 0x000fe40000400000 */
[----:B------:R-:W-:Y:S02]  /*7430*/  @P1 FMUL R109, R109, 0.25 ;  /* 0x3e8000006d6d1820 */ /* 0x000fe40000400000 */
[----:B------:R-:W-:Y:S01]  /*7440*/  @P1 FMUL R108, R108, 0.25 ;  /* 0x3e8000006c6c1820 */ /* 0x000fe20000400000 */
[----:B------:R-:W-:Y:S01]  /*7450*/  FSETP.GT.AND P1, PT, |R191|, 8.50705917302346158658e+37, PT ;  /* 0x7e800000bf00780b */ /* 0x000fe20003f24200 */
[----:B------:R-:W-:-:S02]  /*7460*/  FFMA.FTZ R84, R27, 1.1920928955078125e-07, R84 ;  /* 0x340000001b547823 */ /* 0x000fc40000010054 */
[----:B------:R-:W-:Y:S02]  /*7470*/  @!P4 FMUL R190, R190, 16777216 ;  /* 0x4b800000bebec820 */ /* 0x000fe40000400000 */
[----:B0-----:R-:W-:Y:S02]  /*7480*/  FMUL R27, R30, R98 ;  /* 0x000000621e1b7220 */ /* 0x001fe40000400000 */
[C---:B-1----:R-:W-:Y:S02]  /*7490*/  FMUL R98, R70.reuse, R87 ;  /* 0x0000005746627220 */ /* 0x042fe40000400000 */
[----:B------:R-:W-:Y:S02]  /*74a0*/  FMUL R87, R70, R86 ;  /* 0x0000005646577220 */ /* 0x000fe40000400000 */
[----:B------:R-:W-:Y:S01]  /*74b0*/  @P2 FMUL R127, R127, 0.25 ;  /* 0x3e8000007f7f2820 */ /* 0x000fe20000400000 */
[----:B------:R-:W0:Y:S01]  /*74c0*/  MUFU.RCP R86, R190 ;  /* 0x000000be00567308 */ /* 0x000e220000001000 */
[----:B------:R-:W-:-:S02]  /*74d0*/  @P2 FMUL R126, R126, 0.25 ;  /* 0x3e8000007e7e2820 */ /* 0x000fc40000400000 */
[----:B------:R-:W-:Y:S02]  /*74e0*/  @P2 FMUL R83, R83, 0.25 ;  /* 0x3e80000053532820 */ /* 0x000fe40000400000 */
[----:B------:R-:W-:Y:S02]  /*74f0*/  @P2 FMUL R76, R76, 0.25 ;  /* 0x3e8000004c4c2820 */ /* 0x000fe40000400000 */
[----:B------:R-:W-:Y:S02]  /*7500*/  @P2 FMUL R21, R21, 0.25 ;  /* 0x3e80000015152820 */ /* 0x000fe40000400000 */
[----:B------:R-:W-:Y:S02]  /*7510*/  @P2 FMUL R74, R74, 0.25 ;  /* 0x3e8000004a4a2820 */ /* 0x000fe40000400000 */
[----:B------:R-:W-:Y:S02]  /*7520*/  @P2 FMUL R72, R72, 0.25 ;  /* 0x3e80000048482820 */ /* 0x000fe40000400000 */
[----:B------:R-:W-:Y:S01]  /*7530*/  @P2 FMUL R79, R79, 0.25 ;  /* 0x3e8000004f4f2820 */ /* 0x000fe20000400000 */
[C---:B------:R-:W-:Y:S01]  /*7540*/  FSETP.GEU.AND P2, PT, |R191|.reuse, 1.175494350822287508e-38, PT ;  /* 0x00800000bf00780b */ /* 0x040fe20003f4e200 */
[----:B------:R-:W-:-:S02]  /*7550*/  @P1 FMUL R191, R191, 0.25 ;  /* 0x3e800000bfbf1820 */ /* 0x000fc40000400000 */
[----:B------:R-:W-:Y:S02]  /*7560*/  @!P3 FMUL R69, R69, 16777216 ;  /* 0x4b8000004545b820 */ /* 0x000fe40000400000 */
[----:B------:R-:W-:Y:S02]  /*7570*/  @!P3 FMUL R129, R129, 16777216 ;  /* 0x4b8000008181b820 */ /* 0x000fe40000400000 */
[----:B------:R-:W-:Y:S02]  /*7580*/  @!P3 FMUL R128, R128, 16777216 ;  /* 0x4b8000008080b820 */ /* 0x000fe40000400000 */
[----:B------:R-:W-:Y:S02]  /*7590*/  @!P3 FMUL R73, R73, 16777216 ;  /* 0x4b8000004949b820 */ /* 0x000fe40000400000 */
[----:B------:R-:W-:Y:S02]  /*75a0*/  @!P3 FMUL R109, R109, 16777216 ;  /* 0x4b8000006d6db820 */ /* 0x000fe40000400000 */
[----:B------:R-:W-:Y:S01]  /*75b0*/  @!P3 FMUL R108, R108, 16777216 ;  /* 0x4b8000006c6cb820 */ /* 0x000fe20000400000 */
[----:B------:R-:W-:Y:S01]  /*75c0*/  ISETP.GE.U32.AND P3, PT, R40, 0x7f800000, PT ;  /* 0x7f8000002800780c */ /* 0x000fe20003f66070 */
[----:B------:R-:W-:-:S02]  /*75d0*/  @!P4 FMUL R83, R83, 16777216 ;  /* 0x4b8000005353c820 */ /* 0x000fc40000400000 */
[----:B------:R-:W-:Y:S02]  /*75e0*/  @!P2 FMUL R191, R191, 16777216 ;  /* 0x4b800000bfbfa820 */ /* 0x000fe40000400000 */
[----:B------:R-:W-:Y:S02]  /*75f0*/  FMUL R63, R61, R100 ;  /* 0x000000643d3f7220 */ /* 0x000fe40000400000 */
[----:B------:R-:W-:Y:S02]  /*7600*/  FMUL R68, R80, R93 ;  /* 0x0000005d50447220 */ /* 0x000fe40000400000 */
[C---:B------:R-:W-:Y:S02]  /*7610*/  FMUL R93, R70.reuse, R69 ;  /* 0x00000045465d7220 */ /* 0x040fe40000400000 */
[C---:B------:R-:W-:Y:S02]  /*7620*/  FMUL R129, R70.reuse, R129 ;  /* 0x0000008146817220 */ /* 0x040fe40000400000 */
[----:B------:R-:W-:-:S02]  /*7630*/  FMUL R128, R70, R128 ;  /* 0x0000008046807220 */ /* 0x000fc40000400000 */
[C---:B------:R-:W-:Y:S02]  /*7640*/  FMUL R95, R70.reuse, R73 ;  /* 0x00000049465f7220 */ /* 0x040fe40000400000 */
[C---:B------:R-:W-:Y:S01]  /*7650*/  FMUL R100, R70.reuse, R109 ;  /* 0x0000006d46647220 */ /* 0x040fe20000400000 */
[----:B------:R-:W-:Y:S01]  /*7660*/  F2FP.BF16.PACK_AB R109, R129, R98 ;  /* 0x00000062816d723e */ /* 0x000fe200000010ff */
[----:B------:R-:W-:Y:S01]  /*7670*/  FMUL R108, R70, R108 ;  /* 0x0000006c466c7220 */ /* 0x000fe20000400000 */
[----:B------:R-:W-:Y:S01]  /*7680*/  F2FP.BF16.PACK_AB R93, R93, R128 ;  /* 0x000000805d5d723e */ /* 0x000fe200000010ff */
[----:B0-----:R-:W-:Y:S02]  /*7690*/  FMUL R70, R86, R83 ;  /* 0x0000005356467220 */ /* 0x001fe40000400000 */
[----:B------:R-:W0:Y:S01]  /*76a0*/  MUFU.RCP R83, R191 ;  /* 0x000000bf00537308 */ /* 0x000e220000001000 */
[----:B------:R-:W-:Y:S01]  /*76b0*/  @P6 FMUL R99, R99, 0.25 ;  /* 0x3e80000063636820 */ /* 0x000fe20000400000 */
[----:B------:R-:W-:Y:S01]  /*76c0*/  F2FP.BF16.PACK_AB R108, R95, R108 ;  /* 0x0000006c5f6c723e */ /* 0x000fe200000010ff */
[----:B------:R-:W-:-:S02]  /*76d0*/  @P1 FMUL R56, R56, 0.25 ;  /* 0x3e80000038381820 */ /* 0x000fc40000400000 */
[----:B------:R-:W-:Y:S02]  /*76e0*/  @P1 FMUL R53, R53, 0.25 ;  /* 0x3e80000035351820 */ /* 0x000fe40000400000 */
[----:B------:R-:W-:Y:S01]  /*76f0*/  @P1 FMUL R57, R57, 0.25 ;  /* 0x3e80000039391820 */ /* 0x000fe20000400000 */
[----:B------:R-:W-:Y:S01]  /*7700*/  STS.64 [R6+0x80], R108 ;  /* 0x0000806c06007388 */ /* 0x000fe20000000a00 */
[----:B------:R-:W-:Y:S02]  /*7710*/  @!P5 FMUL R99, R99, 16777216 ;  /* 0x4b8000006363d820 */ /* 0x000fe40000400000 */
[----:B------:R-:W-:Y:S02]  /*7720*/  @P1 FMUL R124, R124, 0.25 ;  /* 0x3e8000007c7c1820 */ /* 0x000fe40000400000 */
[----:B------:R-:W-:Y:S02]  /*7730*/  @P1 FMUL R19, R19, 0.25 ;  /* 0x3e80000013131820 */ /* 0x000fe40000400000 */
[----:B------:R-:W-:-:S02]  /*7740*/  @!P2 FMUL R56, R56, 16777216 ;  /* 0x4b8000003838a820 */ /* 0x000fc40000400000 */
[----:B------:R-:W-:Y:S02]  /*7750*/  @!P2 FMUL R53, R53, 16777216 ;  /* 0x4b8000003535a820 */ /* 0x000fe40000400000 */
[----:B------:R-:W-:Y:S02]  /*7760*/  @!P2 FMUL R57, R57, 16777216 ;  /* 0x4b8000003939a820 */ /* 0x000fe40000400000 */
[----:B------:R-:W-:Y:S02]  /*7770*/  FFMA.FTZ R82, R25, 1.1920928955078125e-07, R82 ;  /* 0x3400000019527823 */ /* 0x000fe40000010052 */
[----:B------:R-:W-:Y:S02]  /*7780*/  FMUL R25, R30, R99 ;  /* 0x000000631e197220 */ /* 0x000fe40000400000 */
[----:B------:R-:W-:Y:S02]  /*7790*/  IMAD.IADD R90, R39, 0x1, -R90 ;  /* 0x00000001275a7824 */ /* 0x000fe400078e0a5a */
[----:B------:R-:W-:-:S02]  /*77a0*/  @P6 FMUL R103, R103, 0.25 ;  /* 0x3e80000067676820 */ /* 0x000fc40000400000 */
[----:B------:R-:W-:Y:S02]  /*77b0*/  @!P2 FMUL R124, R124, 16777216 ;  /* 0x4b8000007c7ca820 */ /* 0x000fe40000400000 */
[----:B------:R-:W-:Y:S02]  /*77c0*/  @!P2 FMUL R19, R19, 16777216 ;  /* 0x4b8000001313a820 */ /* 0x000fe40000400000 */
[----:B0-----:R-:W-:Y:S02]  /*77d0*/  FMUL R99, R83, R56 ;  /* 0x0000003853637220 */ /* 0x001fe40000400000 */
[----:B------:R-:W-:Y:S01]  /*77e0*/  FMUL R59, R61, R101 ;  /* 0x000000653d3b7220 */ /* 0x000fe20000400000 */
[----:B------:R-:W-:Y:S01]  /*77f0*/  MOV R101, 0x3dc6b27f ;  /* 0x3dc6b27f00657802 */ /* 0x000fe20000000f00 */
[C---:B------:R-:W-:Y:S02]  /*7800*/  FMUL R53, R83.reuse, R53 ;  /* 0x0000003553357220 */ /* 0x040fe40000400000 */
[----:B------:R-:W-:-:S02]  /*7810*/  FMUL R56, R83, R57 ;  /* 0x0000003953387220 */ /* 0x000fc40000400000 */
[----:B------:R-:W-:Y:S02]  /*7820*/  IMAD.IADD R91, R16, 0x1, -R91 ;  /* 0x00000001105b7824 */ /* 0x000fe400078e0a5b */
[----:B------:R-:W-:Y:S01]  /*7830*/  FADD R90, R90, -1 ;  /* 0xbf8000005a5a7421 */ /* 0x000fe20000000000 */
[----:B------:R-:W-:Y:S01]  /*7840*/  F2FP.BF16.PACK_AB R56, R53, R56 ;  /* 0x000000383538723e */ /* 0x000fe200000010ff */
[----:B------:R-:W-:Y:S02]  /*7850*/  @!P5 FMUL R103, R103, 16777216 ;  /* 0x4b8000006767d820 */ /* 0x000fe40000400000 */
[C---:B------:R-:W-:Y:S02]  /*7860*/  FMUL R124, R83.reuse, R124 ;  /* 0x0000007c537c7220 */ /* 0x040fe40000400000 */
[----:B------:R-:W-:Y:S02]  /*7870*/  FMUL R19, R83, R19 ;  /* 0x0000001353137220 */ /* 0x000fe40000400000 */
[----:B------:R-:W-:-:S02]  /*7880*/  @!P4 FMUL R127, R127, 16777216 ;  /* 0x4b8000007f7fc820 */ /* 0x000fc40000400000 */
[----:B------:R-:W-:Y:S02]  /*7890*/  @!P4 FMUL R126, R126, 16777216 ;  /* 0x4b8000007e7ec820 */ /* 0x000fe40000400000 */
[----:B------:R-:W-:Y:S02]  /*78a0*/  @!P4 FMUL R76, R76, 16777216 ;  /* 0x4b8000004c4cc820 */ /* 0x000fe40000400000 */
[----:B------:R-:W-:Y:S02]  /*78b0*/  @!P4 FMUL R21, R21, 16777216 ;  /* 0x4b8000001515c820 */ /* 0x000fe40000400000 */
[----:B------:R-:W-:Y:S02]  /*78c0*/  @!P4 FMUL R74, R74, 16777216 ;  /* 0x4b8000004a4ac820 */ /* 0x000fe40000400000 */
[----:B------:R-:W-:Y:S02]  /*78d0*/  @!P4 FMUL R72, R72, 16777216 ;  /* 0x4b8000004848c820 */ /* 0x000fe40000400000 */
[----:B------:R-:W-:Y:S01]  /*78e0*/  @!P4 FMUL R79, R79, 16777216 ;  /* 0x4b8000004f4fc820 */ /* 0x000fe20000400000 */
[----:B------:R-:W-:Y:S01]  /*78f0*/  FSETP.NEU.AND P4, PT, R16, RZ, PT ;  /* 0x000000ff1000720b */ /* 0x000fe20003f8d000 */
[----:B------:R-:W-:-:S02]  /*7900*/  FADD R88, R88, -1 ;  /* 0xbf80000058587421 */ /* 0x000fc40000000000 */
[----:B------:R-:W-:Y:S02]  /*7910*/  FFMA.FTZ R81, R24, 1.1920928955078125e-07, R81 ;  /* 0x3400000018517823 */ /* 0x000fe40000010051 */
[----:B------:R-:W-:Y:S02]  /*7920*/  FADD R91, R91, -1 ;  /* 0xbf8000005b5b7421 */ /* 0x000fe40000000000 */
[----:B------:R-:W-:Y:S02]  /*7930*/  FFMA.FTZ R53, R90, R101, -0.16845393180847167969 ;  /* 0xbe2c7f305a357423 */ /* 0x000fe40000010065 */
[----:B------:R-:W-:Y:S01]  /*7940*/  FMUL R24, R30, R103 ;  /* 0x000000671e187220 */ /* 0x000fe20000400000 */
[----:B------:R-:W-:Y:S01]  /*7950*/  F2FP.BF16.PACK_AB R103, R124, R19 ;  /* 0x000000137c67723e */ /* 0x000fe200000010ff */
[C---:B------:R-:W-:Y:S02]  /*7960*/  FMUL R65, R80.reuse, R113 ;  /* 0x0000007150417220 */ /* 0x040fe40000400000 */
[----:B------:R-:W-:-:S02]  /*7970*/  FMUL R77, R80, R112 ;  /* 0x00000070504d7220 */ /* 0x000fc40000400000 */
[C---:B------:R-:W-:Y:S02]  /*7980*/  FMUL R66, R80.reuse, R105 ;  /* 0x0000006950427220 */ /* 0x040fe40000400000 */
[C---:B------:R-:W-:Y:S02]  /*7990*/  FMUL R75, R80.reuse, R104 ;  /* 0x00000068504b7220 */ /* 0x040fe40000400000 */
[C---:B------:R-:W-:Y:S02]  /*79a0*/  FMUL R67, R80.reuse, R67 ;  /* 0x0000004350437220 */ /* 0x040fe40000400000 */
[----:B------:R-:W-:Y:S02]  /*79b0*/  FMUL R80, R80, R71 ;  /* 0x0000004750507220 */ /* 0x000fe40000400000 */
[C---:B------:R-:W-:Y:S02]  /*79c0*/  FMUL R69, R86.reuse, R127 ;  /* 0x0000007f56457220 */ /* 0x040fe40000400000 */
[C---:B------:R-:W-:Y:S01]  /*79d0*/  FMUL R73, R86.reuse, R126 ;  /* 0x0000007e56497220 */ /* 0x040fe20000400000 */
[----:B------:R-:W-:Y:S01]  /*79e0*/  F2FP.BF16.PACK_AB R80, R75, R80 ;  /* 0x000000504b50723e */ /* 0x000fe200000010ff */
[C---:B------:R-:W-:Y:S01]  /*79f0*/  FMUL R76, R86.reuse, R76 ;  /* 0x0000004c564c7220 */ /* 0x040fe20000400000 */
[----:B------:R-:W-:Y:S01]  /*7a00*/  F2FP.BF16.PACK_AB R69, R69, R70 ;  /* 0x000000464545723e */ /* 0x000fe200000010ff */
[----:B------:R-:W-:-:S02]  /*7a10*/  FMUL R71, R86, R21 ;  /* 0x0000001556477220 */ /* 0x000fc40000400000 */
[C---:B------:R-:W-:Y:S01]  /*7a20*/  FMUL R74, R86.reuse, R74 ;  /* 0x0000004a564a7220 */ /* 0x040fe20000400000 */
[----:B------:R-:W-:Y:S01]  /*7a30*/  F2FP.BF16.PACK_AB R75, R73, R76 ;  /* 0x0000004c494b723e */ /* 0x000fe200000010ff */
[C---:B------:R-:W-:Y:S01]  /*7a40*/  FMUL R72, R86.reuse, R72 ;  /* 0x0000004856487220 */ /* 0x040fe20000400000 */
[----:B------:R-:W-:Y:S01]  /*7a50*/  F2FP.BF16.PACK_AB R76, R55, R62 ;  /* 0x0000003e374c723e */ /* 0x000fe200000010ff */
[----:B------:R-:W-:Y:S02]  /*7a60*/  FMUL R79, R86, R79 ;  /* 0x0000004f564f7220 */ /* 0x000fe40000400000 */
[-C--:B------:R-:W-:Y:S02]  /*7a70*/  FFMA.FTZ R19, R88, R101.reuse, -0.16845393180847167969 ;  /* 0xbe2c7f3058137423 */ /* 0x080fe40000010065 */
[----:B------:R-:W-:Y:S01]  /*7a80*/  FFMA.FTZ R86, R91, R101, -0.16845393180847167969 ;  /* 0xbe2c7f305b567423 */ /* 0x000fe20000010065 */
[----:B------:R-:W-:Y:S01]  /*7a90*/  F2FP.BF16.PACK_AB R74, R74, R79 ;  /* 0x0000004f4a4a723e */ /* 0x000fe200000010ff */
[----:B------:R-:W-:-:S02]  /*7aa0*/  FFMA.FTZ R53, R90, R53, 0.1716887056827545166 ;  /* 0x3e2fcf2a5a357423 */ /* 0x000fc40000010035 */
[----:B------:R-:W-:Y:S02]  /*7ab0*/  FFMA.FTZ R19, R88, R19, 0.1716887056827545166 ;  /* 0x3e2fcf2a58137423 */ /* 0x000fe40000010013 */
[C---:B------:R-:W-:Y:S02]  /*7ac0*/  FFMA.FTZ R86, R91.reuse, R86, 0.1716887056827545166 ;  /* 0x3e2fcf2a5b567423 */ /* 0x040fe40000010056 */
[----:B------:R-:W-:Y:S02]  /*7ad0*/  FFMA.FTZ R53, R90, R53, -0.17900948226451873779 ;  /* 0xbe374e435a357423 */ /* 0x000fe40000010035 */
[----:B------:R-:W-:Y:S02]  /*7ae0*/  FFMA.FTZ R19, R88, R19, -0.17900948226451873779 ;  /* 0xbe374e4358137423 */ /* 0x000fe40000010013 */
[----:B------:R-:W-:Y:S02]  /*7af0*/  FFMA.FTZ R86, R91, R86, -0.17900948226451873779 ;  /* 0xbe374e435b567423 */ /* 0x000fe40000010056 */
[----:B------:R-:W-:-:S02]  /*7b00*/  FFMA.FTZ R53, R90, R53, 0.20512372255325317383 ;  /* 0x3e520bf45a357423 */ /* 0x000fc40000010035 */
[----:B------:R-:W-:Y:S02]  /*7b10*/  FFMA.FTZ R19, R88, R19, 0.20512372255325317383 ;  /* 0x3e520bf458137423 */ /* 0x000fe40000010013 */
[C---:B------:R-:W-:Y:S02]  /*7b20*/  FFMA.FTZ R86, R91.reuse, R86, 0.20512372255325317383 ;  /* 0x3e520bf45b567423 */ /* 0x040fe40000010056 */
[----:B------:R-:W-:Y:S02]  /*7b30*/  FFMA.FTZ R53, R90, R53, -0.24046532809734344482 ;  /* 0xbe763c8b5a357423 */ /* 0x000fe40000010035 */
[----:B------:R-:W-:Y:S02]  /*7b40*/  FFMA.FTZ R19, R88, R19, -0.24046532809734344482 ;  /* 0xbe763c8b58137423 */ /* 0x000fe40000010013 */
[----:B------:R-:W-:Y:S02]  /*7b50*/  FFMA.FTZ R86, R91, R86, -0.24046532809734344482 ;  /* 0xbe763c8b5b567423 */ /* 0x000fe40000010056 */
[----:B------:R-:W-:-:S02]  /*7b60*/  FFMA.FTZ R53, R90, R53, 0.28857114911079406738 ;  /* 0x3e93bf995a357423 */ /* 0x000fc40000010035 */
[----:B------:R-:W-:Y:S02]  /*7b70*/  FFMA.FTZ R19, R88, R19, 0.28857114911079406738 ;  /* 0x3e93bf9958137423 */ /* 0x000fe40000010013 */
[----:B------:R-:W-:Y:S02]  /*7b80*/  FFMA.FTZ R86, R91, R86, 0.28857114911079406738 ;  /* 0x3e93bf995b567423 */ /* 0x000fe40000010056 */
[----:B------:R-:W-:Y:S02]  /*7b90*/  FFMA.FTZ R53, R90, R53, -0.36067417263984680176 ;  /* 0xbeb8aa495a357423 */ /* 0x000fe40000010035 */
[----:B------:R-:W-:Y:S02]  /*7ba0*/  @P1 FMUL R125, R125, 0.25 ;  /* 0x3e8000007d7d1820 */ /* 0x000fe40000400000 */
[----:B------:R-:W-:Y:S02]  /*7bb0*/  @P1 FMUL R20, R20, 0.25 ;  /* 0x3e80000014141820 */ /* 0x000fe40000400000 */
[----:B------:R-:W-:-:S02]  /*7bc0*/  IMAD.IADD R94, R7, 0x1, -R94 ;  /* 0x00000001075e7824 */ /* 0x000fc400078e0a5e */
[----:B------:R-:W-:Y:S02]  /*7bd0*/  FFMA.FTZ R19, R88, R19, -0.36067417263984680176 ;  /* 0xbeb8aa4958137423 */ /* 0x000fe40000010013 */
[----:B------:R-:W-:Y:S02]  /*7be0*/  FFMA.FTZ R86, R91, R86, -0.36067417263984680176 ;  /* 0xbeb8aa495b567423 */ /* 0x000fe40000010056 */
[----:B------:R-:W-:Y:S02]  /*7bf0*/  FFMA.FTZ R53, R90, R53, 0.48089820146560668945 ;  /* 0x3ef6384a5a357423 */ /* 0x000fe40000010035 */
[----:B------:R-:W-:Y:S02]  /*7c00*/  @!P2 FMUL R125, R125, 16777216 ;  /* 0x4b8000007d7da820 */ /* 0x000fe40000400000 */
[----:B------:R-:W-:Y:S02]  /*7c10*/  @!P2 FMUL R20, R20, 16777216 ;  /* 0x4b8000001414a820 */ /* 0x000fe40000400000 */
[----:B------:R-:W-:-:S02]  /*7c20*/  FADD R94, R94, -1 ;  /* 0xbf8000005e5e7421 */ /* 0x000fc40000000000 */
[----:B------:R-:W-:Y:S01]  /*7c30*/  @P1 FMUL R52, R52, 0.25 ;  /* 0x3e80000034341820 */ /* 0x000fe20000400000 */
[----:B------:R-:W-:Y:S01]  /*7c40*/  ISETP.GE.U32.AND P1, PT, R39, 0x7f800000, PT ;  /* 0x7f8000002700780c */ /* 0x000fe20003f26070 */
[----:B------:R-:W-:Y:S02]  /*7c50*/  FFMA.FTZ R19, R88, R19, 0.48089820146560668945 ;  /* 0x3ef6384a58137423 */ /* 0x000fe40000010013 */
[----:B------:R-:W-:Y:S02]  /*7c60*/  FFMA.FTZ R86, R91, R86, 0.48089820146560668945 ;  /* 0x3ef6384a5b567423 */ /* 0x000fe40000010056 */
[----:B------:R-:W-:Y:S02]  /*7c70*/  FFMA.FTZ R53, R90, R53, -0.72134751081466674805 ;  /* 0xbf38aa3b5a357423 */ /* 0x000fe40000010035 */
[C---:B------:R-:W-:Y:S02]  /*7c80*/  FMUL R125, R83.reuse, R125 ;  /* 0x0000007d537d7220 */ /* 0x040fe40000400000 */
[----:B------:R-:W-:-:S02]  /*7c90*/  FMUL R20, R83, R20 ;  /* 0x0000001453147220 */ /* 0x000fc40000400000 */
[----:B------:R-:W-:Y:S02]  /*7ca0*/  FFMA.FTZ R21, R94, R101, -0.16845393180847167969 ;  /* 0xbe2c7f305e157423 */ /* 0x000fe40000010065 */
[----:B------:R-:W-:Y:S01]  /*7cb0*/  @!P2 FMUL R52, R52, 16777216 ;  /* 0x4b8000003434a820 */ /* 0x000fe20000400000 */
[----:B------:R-:W-:Y:S01]  /*7cc0*/  ISETP.GE.U32.AND P2, PT, R16, 0x7f800000, PT ;  /* 0x7f8000001000780c */ /* 0x000fe20003f46070 */
[----:B------:R-:W-:Y:S01]  /*7cd0*/  IMAD.IADD R89, R40, 0x1, -R89 ;  /* 0x0000000128597824 */ /* 0x000fe200078e0a59 */
[----:B------:R-:W-:Y:S01]  /*7ce0*/  F2FP.BF16.PACK_AB R57, R125, R20 ;  /* 0x000000147d39723e */ /* 0x000fe200000010ff */
[----:B------:R-:W-:Y:S02]  /*7cf0*/  FFMA.FTZ R19, R88, R19, -0.72134751081466674805 ;  /* 0xbf38aa3b58137423 */ /* 0x000fe40000010013 */
[----:B------:R-:W-:Y:S02]  /*7d00*/  FFMA.FTZ R86, R91, R86, -0.72134751081466674805 ;  /* 0xbf38aa3b5b567423 */ /* 0x000fe40000010056 */
[----:B------:R-:W-:Y:S01]  /*7d10*/  FMUL R53, R90, R53 ;  /* 0x000000355a357220 */ /* 0x000fe20000400000 */
[----:B------:R0:W-:Y:S01]  /*7d20*/  STS.64 [R6+0x200], R56 ;  /* 0x0002003806007388 */ /* 0x0001e20000000a00 */
[----:B------:R-:W-:-:S02]  /*7d30*/  FFMA.FTZ R21, R94, R21, 0.1716887056827545166 ;  /* 0x3e2fcf2a5e157423 */ /* 0x000fc40000010015 */
[----:B------:R-:W-:Y:S02]  /*7d40*/  FADD R89, R89, -1 ;  /* 0xbf80000059597421 */ /* 0x000fe40000000000 */
[----:B------:R-:W-:Y:S02]  /*7d50*/  FMUL R19, R88, R19 ;  /* 0x0000001358137220 */ /* 0x000fe40000400000 */
[----:B------:R-:W-:Y:S02]  /*7d60*/  @P6 FMUL R102, R102, 0.25 ;  /* 0x3e80000066666820 */ /* 0x000fe40000400000 */
[----:B------:R-:W-:Y:S02]  /*7d70*/  FMUL R86, R91, R86 ;  /* 0x000000565b567220 */ /* 0x000fe40000400000 */
[----:B------:R-:W-:Y:S02]  /*7d80*/  FADD R92, R92, -1 ;  /* 0xbf8000005c5c7421 */ /* 0x000fe40000000000 */
[----:B------:R-:W-:-:S02]  /*7d90*/  FMUL R53, R90, R53 ;  /* 0x000000355a357220 */ /* 0x000fc40000400000 */
[----:B------:R-:W-:Y:S02]  /*7da0*/  FFMA.FTZ R21, R94, R21, -0.17900948226451873779 ;  /* 0xbe374e435e157423 */ /* 0x000fe40000010015 */
[----:B------:R-:W-:Y:S02]  /*7db0*/  FFMA.FTZ R20, R89, R101, -0.16845393180847167969 ;  /* 0xbe2c7f3059147423 */ /* 0x000fe40000010065 */
[----:B------:R-:W-:Y:S02]  /*7dc0*/  FMUL R19, R88, R19 ;  /* 0x0000001358137220 */ /* 0x000fe40000400000 */
[----:B------:R-:W-:Y:S02]  /*7dd0*/  @!P5 FMUL R102, R102, 16777216 ;  /* 0x4b8000006666d820 */ /* 0x000fe40000400000 */
[----:B------:R-:W-:Y:S01]  /*7de0*/  FMUL R52, R83, R52 ;  /* 0x0000003453347220 */ /* 0x000fe20000400000 */
[----:B------:R-:W-:Y:S01]  /*7df0*/  F2FP.BF16.PACK_AB R83, R65, R68 ;  /* 0x000000444153723e */ /* 0x000fe200000010ff */
[----:B------:R-:W-:Y:S01]  /*7e00*/  FMUL R86, R91, R86 ;  /* 0x000000565b567220 */ /* 0x000fe20000400000 */
[----:B------:R-:W-:Y:S01]  /*7e10*/  F2FP.BF16.PACK_AB R68, R71, R72 ;  /* 0x000000484744723e */ /* 0x000fe200000010ff */
[----:B0-----:R-:W-:-:S02]  /*7e20*/  FFMA.FTZ R57, R92, R101, -0.16845393180847167969 ;  /* 0xbe2c7f305c397423 */ /* 0x001fc40000010065 */
[----:B------:R-:W-:Y:S02]  /*7e30*/  FFMA.FTZ R53, R90, 1.4426950216293334961, R53 ;  /* 0x3fb8aa3b5a357823 */ /* 0x000fe40000010035 */
[----:B------:R-:W-:Y:S02]  /*7e40*/  FFMA.FTZ R21, R94, R21, 0.20512372255325317383 ;  /* 0x3e520bf45e157423 */ /* 0x000fe40000010015 */
[----:B------:R-:W-:Y:S02]  /*7e50*/  IMAD.IADD R22, R3, 0x1, -R22 ;  /* 0x0000000103167824 */ /* 0x000fe400078e0a16 */
[----:B------:R-:W-:Y:S02]  /*7e60*/  FFMA.FTZ R85, R28, 1.1920928955078125e-07, R85 ;  /* 0x340000001c557823 */ /* 0x000fe40000010055 */
[----:B------:R-:W-:Y:S02]  /*7e70*/  FFMA.FTZ R20, R89, R20, 0.1716887056827545166 ;  /* 0x3e2fcf2a59147423 */ /* 0x000fe40000010014 */
[----:B------:R-:W-:-:S02]  /*7e80*/  FFMA.FTZ R88, R88, 1.4426950216293334961, R19 ;  /* 0x3fb8aa3b58587823 */ /* 0x000fc40000010013 */
[----:B------:R-:W-:Y:S01]  /*7e90*/  FMUL R28, R30, R102 ;  /* 0x000000661e1c7220 */ /* 0x000fe20000400000 */
[----:B------:R-:W-:Y:S01]  /*7ea0*/  F2FP.BF16.PACK_AB R102, R52, R99 ;  /* 0x000000633466723e */ /* 0x000fe200000010ff */
[----:B------:R-:W-:Y:S02]  /*7eb0*/  FFMA.FTZ R86, R91, 1.4426950216293334961, R86 ;  /* 0x3fb8aa3b5b567823 */ /* 0x000fe40000010056 */
[----:B------:R-:W-:Y:S02]  /*7ec0*/  FFMA.FTZ R57, R92, R57, 0.1716887056827545166 ;  /* 0x3e2fcf2a5c397423 */ /* 0x000fe40000010039 */
[----:B------:R-:W-:Y:S01]  /*7ed0*/  FADD R19, R82, R53 ;  /* 0x0000003552137221 */ /* 0x000fe20000000000 */
[----:B------:R-:W-:Y:S01]  /*7ee0*/  F2FP.BF16.PACK_AB R82, R66, R67 ;  /* 0x000000434252723e */ /* 0x000fe200000010ff */
[----:B------:R-:W-:Y:S01]  /*7ef0*/  @P2 IMAD.MOV.U32 R53, RZ, RZ, 0x7f800000 ;  /* 0x7f800000ff352424 */ /* 0x000fe200078e00ff */
[----:B------:R-:W-:Y:S01]  /*7f00*/  STS.64 [R6], R102 ;  /* 0x0000006606007388 */ /* 0x000fe20000000a00 */
[----:B------:R-:W-:-:S02]  /*7f10*/  FFMA.FTZ R21, R94, R21, -0.24046532809734344482 ;  /* 0xbe763c8b5e157423 */ /* 0x000fc40000010015 */
[----:B------:R-:W-:Y:S01]  /*7f20*/  FADD R52, R22, -1 ;  /* 0xbf80000016347421 */ /* 0x000fe20000000000 */
[----:B------:R-:W-:Y:S01]  /*7f30*/  STS.64 [R6+0x300], R82 ;  /* 0x0003005206007388 */ /* 0x000fe20000000a00 */
[----:B------:R-:W-:Y:S02]  /*7f40*/  FFMA.FTZ R20, R89, R20, -0.17900948226451873779 ;  /* 0xbe374e4359147423 */ /* 0x000fe40000010014 */
[----:B------:R-:W-:Y:S02]  /*7f50*/  FFMA.FTZ R57, R92, R57, -0.17900948226451873779 ;  /* 0xbe374e435c397423 */ /* 0x000fe40000010039 */
[----:B------:R-:W-:Y:S02]  /*7f60*/  FADD R81, R81, R86 ;  /* 0x0000005651517221 */ /* 0x000fe40000000000 */
[----:B------:R-:W-:Y:S01]  /*7f70*/  @P2 FFMA.FTZ R81, R16, R53, +INF ;  /* 0x7f80000010512423 */ /* 0x000fe20000010035 */
[----:B------:R-:W-:Y:S01]  /*7f80*/  FSETP.NEU.AND P2, PT, R7, RZ, PT ;  /* 0x000000ff0700720b */ /* 0x000fe20003f4d000 */
[----:B------:R-:W-:-:S02]  /*7f90*/  FFMA.FTZ R21, R94, R21, 0.28857114911079406738 ;  /* 0x3e93bf995e157423 */ /* 0x000fc40000010015 */
[----:B------:R-:W-:Y:S01]  /*7fa0*/  FFMA.FTZ R53, R52, R101, -0.16845393180847167969 ;  /* 0xbe2c7f3034357423 */ /* 0x000fe20000010065 */
[----:B------:R-:W-:Y:S01]  /*7fb0*/  FSEL R22, R81, -INF , P4 ;  /* 0xff80000051167808 */ /* 0x000fe20002000000 */
[----:B------:R-:W-:Y:S01]  /*7fc0*/  FFMA.FTZ R20, R89, R20, 0.20512372255325317383 ;  /* 0x3e520bf459147423 */ /* 0x000fe20000010014 */
[----:B------:R-:W-:Y:S01]  /*7fd0*/  ISETP.GE.U32.AND P4, PT, R41, 0x7f800000, PT ;  /* 0x7f8000002900780c */ /* 0x000fe20003f86070 */
[----:B------:R-:W-:Y:S01]  /*7fe0*/  FFMA.FTZ R57, R92, R57, 0.20512372255325317383 ;  /* 0x3e520bf45c397423 */ /* 0x000fe20000010039 */
[----:B------:R-:W-:Y:S01]  /*7ff0*/  F2FP.BF16.PACK_AB R81, R77, R78 ;  /* 0x0000004e4d51723e */ /* 0x000fe200000010ff */
[----:B------:R-:W-:Y:S01]  /*8000*/  FFMA.FTZ R21, R94, R21, -0.36067417263984680176 ;  /* 0xbeb8aa495e157423 */ /* 0x000fe20000010015 */
[----:B------:R-:W-:Y:S01]  /*8010*/  F2FP.BF16.PACK_AB R77, R46, R47 ;  /* 0x0000002f2e4d723e */ /* 0x000fe200000010ff */
[----:B------:R-:W-:Y:S02]  /*8020*/  FFMA.FTZ R53, R52, R53, 0.1716887056827545166 ;  /* 0x3e2fcf2a34357423 */ /* 0x000fe40000010035 */
[----:B------:R-:W-:Y:S01]  /*8030*/  FFMA.FTZ R20, R89, R20, -0.24046532809734344482 ;  /* 0xbe763c8b59147423 */ /* 0x000fe20000010014 */
[----:B------:R0:W-:Y:S01]  /*8040*/  STS.64 [R6+0x100], R80 ;  /* 0x0001005006007388 */ /* 0x0001e20000000a00 */
[----:B------:R-:W-:-:S02]  /*8050*/  @P6 FMUL R123, R123, 0.25 ;  /* 0x3e8000007b7b6820 */ /* 0x000fc40000400000 */
[----:B------:R-:W-:Y:S02]  /*8060*/  @P6 FMUL R122, R122, 0.25 ;  /* 0x3e8000007a7a6820 */ /* 0x000fe40000400000 */
[----:B------:R-:W-:Y:S02]  /*8070*/  @P6 FMUL R119, R119, 0.25 ;  /* 0x3e80000077776820 */ /* 0x000fe40000400000 */
[----:B------:R-:W-:Y:S01]  /*8080*/  @P6 FMUL R118, R118, 0.25 ;  /* 0x3e80000076766820 */ /* 0x000fe20000400000 */
[----:B------:R-:W-:Y:S01]  /*8090*/  ISETP.GE.U32.AND P6, PT, R17, 0x7f800000, PT ;  /* 0x7f8000001100780c */ /* 0x000fe20003fc6070 */
[----:B------:R-:W-:Y:S02]  /*80a0*/  FFMA.FTZ R57, R92, R57, -0.24046532809734344482 ;  /* 0xbe763c8b5c397423 */ /* 0x000fe40000010039 */
[----:B------:R-:W-:Y:S02]  /*80b0*/  FFMA.FTZ R21, R94, R21, 0.48089820146560668945 ;  /* 0x3ef6384a5e157423 */ /* 0x000fe40000010015 */
[----:B------:R-:W-:-:S02]  /*80c0*/  FFMA.FTZ R53, R52, R53, -0.17900948226451873779 ;  /* 0xbe374e4334357423 */ /* 0x000fc40000010035 */
[----:B------:R-:W-:Y:S02]  /*80d0*/  FFMA.FTZ R20, R89, R20, 0.28857114911079406738 ;  /* 0x3e93bf9959147423 */ /* 0x000fe40000010014 */
[----:B------:R-:W-:Y:S02]  /*80e0*/  @!P5 FMUL R123, R123, 16777216 ;  /* 0x4b8000007b7bd820 */ /* 0x000fe40000400000 */
[----:B------:R-:W-:Y:S02]  /*80f0*/  @!P5 FMUL R122, R122, 16777216 ;  /* 0x4b8000007a7ad820 */ /* 0x000fe40000400000 */
[----:B------:R-:W-:Y:S02]  /*8100*/  @!P5 FMUL R119, R119, 16777216 ;  /* 0x4b8000007777d820 */ /* 0x000fe40000400000 */
[----:B------:R-:W-:Y:S01]  /*8110*/  @!P5 FMUL R118, R118, 16777216 ;  /* 0x4b8000007676d820 */ /* 0x000fe20000400000 */
[----:B------:R-:W-:Y:S01]  /*8120*/  ISETP.GE.U32.AND P5, PT, R7, 0x7f800000, PT ;  /* 0x7f8000000700780c */ /* 0x000fe20003fa6070 */
[----:B------:R-:W-:-:S02]  /*8130*/  FFMA.FTZ R57, R92, R57, 0.28857114911079406738 ;  /* 0x3e93bf995c397423 */ /* 0x000fc40000010039 */
[----:B------:R-:W-:Y:S02]  /*8140*/  FFMA.FTZ R21, R94, R21, -0.72134751081466674805 ;  /* 0xbf38aa3b5e157423 */ /* 0x000fe40000010015 */
[----:B------:R-:W-:Y:S02]  /*8150*/  FFMA.FTZ R53, R52, R53, 0.20512372255325317383 ;  /* 0x3e520bf434357423 */ /* 0x000fe40000010035 */
[C---:B------:R-:W-:Y:S02]  /*8160*/  FFMA.FTZ R20, R89.reuse, R20, -0.36067417263984680176 ;  /* 0xbeb8aa4959147423 */ /* 0x040fe40000010014 */
[----:B------:R-:W-:Y:S02]  /*8170*/  FFMA.FTZ R57, R92, R57, -0.36067417263984680176 ;  /* 0xbeb8aa495c397423 */ /* 0x000fe40000010039 */
[----:B------:R-:W-:Y:S02]  /*8180*/  FMUL R21, R94, R21 ;  /* 0x000000155e157220 */ /* 0x000fe40000400000 */
[----:B------:R-:W-:Y:S01]  /*8190*/  FFMA.FTZ R53, R52, R53, -0.24046532809734344482 ;  /* 0xbe763c8b34357423 */ /* 0x000fe20000010035 */
[----:B------:R-:W-:Y:S01]  /*81a0*/  @P5 MOV R16, 0x7f800000 ;  /* 0x7f80000000105802 */ /* 0x000fe20000000f00 */
[----:B------:R-:W-:-:S02]  /*81b0*/  FFMA.FTZ R20, R89, R20, 0.48089820146560668945 ;  /* 0x3ef6384a59147423 */ /* 0x000fc40000010014 */
[----:B------:R-:W-:Y:S02]  /*81c0*/  FFMA.FTZ R57, R92, R57, 0.48089820146560668945 ;  /* 0x3ef6384a5c397423 */ /* 0x000fe40000010039 */
[----:B------:R-:W-:Y:S02]  /*81d0*/  FMUL R21, R94, R21 ;  /* 0x000000155e157220 */ /* 0x000fe40000400000 */
[----:B------:R-:W-:Y:S02]  /*81e0*/  FFMA.FTZ R53, R52, R53, 0.28857114911079406738 ;  /* 0x3e93bf9934357423 */ /* 0x000fe40000010035 */
[----:B------:R-:W-:Y:S02]  /*81f0*/  FFMA.FTZ R20, R89, R20, -0.72134751081466674805 ;  /* 0xbf38aa3b59147423 */ /* 0x000fe40000010014 */
[----:B------:R-:W-:Y:S02]  /*8200*/  FFMA.FTZ R57, R92, R57, -0.72134751081466674805 ;  /* 0xbf38aa3b5c397423 */ /* 0x000fe40000010039 */
[----:B------:R-:W-:-:S02]  /*8210*/  FFMA.FTZ R96, R23, 1.1920928955078125e-07, R96 ;  /* 0x3400000017607823 */ /* 0x000fc40000010060 */
[----:B------:R-:W-:Y:S02]  /*8220*/  FFMA.FTZ R21, R94, 1.4426950216293334961, R21 ;  /* 0x3fb8aa3b5e157823 */ /* 0x000fe40000010015 */
[----:B------:R-:W-:Y:S02]  /*8230*/  FFMA.FTZ R53, R52, R53, -0.36067417263984680176 ;  /* 0xbeb8aa4934357423 */ /* 0x000fe40000010035 */
[----:B------:R-:W-:Y:S02]  /*8240*/  FMUL R20, R89, R20 ;  /* 0x0000001459147220 */ /* 0x000fe40000400000 */
[----:B------:R-:W-:Y:S02]  /*8250*/  FMUL R57, R92, R57 ;  /* 0x000000395c397220 */ /* 0x000fe40000400000 */
[----:B------:R-:W-:Y:S02]  /*8260*/  FFMA.FTZ R97, R26, 1.1920928955078125e-07, R97 ;  /* 0x340000001a617823 */ /* 0x000fe40000010061 */
[----:B------:R-:W-:-:S02]  /*8270*/  FADD R96, R96, R21 ;  /* 0x0000001560607221 */ /* 0x000fc40000000000 */
[----:B------:R-:W-:Y:S02]  /*8280*/  FFMA.FTZ R53, R52, R53, 0.48089820146560668945 ;  /* 0x3ef6384a34357423 */ /* 0x000fe40000010035 */
[----:B------:R-:W-:Y:S02]  /*8290*/  FMUL R20, R89, R20 ;  /* 0x0000001459147220 */ /* 0x000fe40000400000 */
[----:B------:R-:W-:Y:S02]  /*82a0*/  @P6 IMAD.MOV.U32 R56, RZ, RZ, 0x7f800000 ;  /* 0x7f800000ff386424 */ /* 0x000fe400078e00ff */
[----:B------:R-:W-:Y:S01]  /*82b0*/  @P5 FFMA.FTZ R96, R7, R16, +INF ;  /* 0x7f80000007605423 */ /* 0x000fe20000010010 */
[----:B------:R-:W-:Y:S01]  /*82c0*/  @P3 MOV R7, 0x7f800000 ;  /* 0x7f80000000073802 */ /* 0x000fe20000000f00 */
[----:B------:R-:W-:Y:S01]  /*82d0*/  FMUL R57, R92, R57 ;  /* 0x000000395c397220 */ /* 0x000fe20000400000 */
[----:B------:R-:W-:Y:S01]  /*82e0*/  FSETP.NEU.AND P5, PT, R17, RZ, PT ;  /* 0x000000ff1100720b */ /* 0x000fe20003fad000 */
[----:B------:R-:W-:-:S02]  /*82f0*/  @P1 IMAD.MOV.U32 R16, RZ, RZ, 0x7f800000 ;  /* 0x7f800000ff101424 */ /* 0x000fc400078e00ff */
[----:B------:R-:W-:Y:S02]  /*8300*/  FADD R97, R97, R88 ;  /* 0x0000005861617221 */ /* 0x000fe40000000000 */
[----:B------:R-:W-:Y:S02]  /*8310*/  FFMA.FTZ R53, R52, R53, -0.72134751081466674805 ;  /* 0xbf38aa3b34357423 */ /* 0x000fe40000010035 */
[----:B------:R-:W-:Y:S02]  /*8320*/  FFMA.FTZ R89, R89, 1.4426950216293334961, R20 ;  /* 0x3fb8aa3b59597823 */ /* 0x000fe40000010014 */
[----:B------:R-:W-:Y:S01]  /*8330*/  @P6 FFMA.FTZ R97, R17, R56, +INF ;  /* 0x7f80000011616423 */ /* 0x000fe20000010038 */
[C---:B------:R-:W-:Y:S01]  /*8340*/  FSETP.NEU.AND P6, PT, R39.reuse, RZ, PT ;  /* 0x000000ff2700720b */ /* 0x040fe20003fcd000 */
[----:B------:R-:W-:Y:S02]  /*8350*/  FFMA.FTZ R92, R92, 1.4426950216293334961, R57 ;  /* 0x3fb8aa3b5c5c7823 */ /* 0x000fe40000010039 */
[----:B------:R-:W-:Y:S01]  /*8360*/  @P1 FFMA.FTZ R19, R39, R16, +INF ;  /* 0x7f80000027131423 */ /* 0x000fe20000010010 */
[----:B------:R-:W-:Y:S01]  /*8370*/  MOV R39, c[0x0][0x1c8] ;  /* 0x0000720000277a02 */ /* 0x000fe20000000f00 */
[----:B------:R-:W-:Y:S01]  /*8380*/  @P4 IMAD.MOV.U32 R16, RZ, RZ, 0x7f800000 ;  /* 0x7f800000ff104424 */ /* 0x000fe200078e00ff */
[----:B------:R-:W-:Y:S01]  /*8390*/  FSETP.NEU.AND P1, PT, R40, RZ, PT ;  /* 0x000000ff2800720b */ /* 0x000fe20003f2d000 */
[----:B------:R-:W-:Y:S01]  /*83a0*/  FMUL R53, R52, R53 ;  /* 0x0000003534357220 */ /* 0x000fe20000400000 */
[----:B------:R-:W-:Y:S01]  /*83b0*/  FSEL R19, R19, -INF , P6 ;  /* 0xff80000013137808 */ /* 0x000fe20003000000 */
[----:B------:R-:W-:-:S02]  /*83c0*/  IMAD R17, R130, c[0x0][0x1c8], RZ ;  /* 0x0000720082117a24 */ /* 0x000fc400078e02ff */
[----:B------:R-:W-:Y:S02]  /*83d0*/  FADD R20, R84, R89 ;  /* 0x0000005954147221 */ /* 0x000fe40000000000 */
[----:B------:R-:W-:Y:S02]  /*83e0*/  IMAD.IADD R64, R5, 0x1, -R64 ;  /* 0x0000000105407824 */ /* 0x000fe400078e0a40 */
[----:B------:R-:W-:Y:S01]  /*83f0*/  FADD R21, R85, R92 ;  /* 0x0000005c55157221 */ /* 0x000fe20000000000 */
[----:B------:R-:W-:Y:S01]  /*8400*/  F2FP.BF16.PACK_AB R92, R87, R100 ;  /* 0x00000064575c723e */ /* 0x000fe200000010ff */
[----:B------:R-:W-:Y:S01]  /*8410*/  @P3 FFMA.FTZ R20, R40, R7, +INF ;  /* 0x7f80000028143423 */ /* 0x000fe20000010007 */
[C---:B------:R-:W-:Y:S01]  /*8420*/  FSETP.NEU.AND P3, PT, R41.reuse, RZ, PT ;  /* 0x000000ff2900720b */ /* 0x040fe20003f6d000 */
[----:B------:R-:W-:Y:S01]  /*8430*/  @P4 FFMA.FTZ R21, R41, R16, +INF ;  /* 0x7f80000029154423 */ /* 0x000fe20000010010 */
[----:B------:R-:W-:Y:S01]  /*8440*/  ISETP.GE.U32.AND P4, PT, R3, 0x7f800000, PT ;  /* 0x7f8000000300780c */ /* 0x000fe20003f86070 */
[----:B------:R-:W-:Y:S01]  /*8450*/  FMUL R53, R52, R53 ;  /* 0x0000003534357220 */ /* 0x000fe20000400000 */
[----:B------:R-:W-:Y:S01]  /*8460*/  STS.64 [R6+0x280], R92 ;  /* 0x0002805c06007388 */ /* 0x000fe20000000a00 */
[----:B------:R-:W-:Y:S01]  /*8470*/  IMAD R41, R39, 0x2, R17 ;  /* 0x0000000227297824 */ /* 0x000fe200078e0211 */
[----:B------:R-:W-:Y:S01]  /*8480*/  FSEL R20, R20, -INF , P1 ;  /* 0xff80000014147808 */ /* 0x000fe20000800000 */
[----:B------:R-:W-:Y:S01]  /*8490*/  FADD R64, R64, -1 ;  /* 0xbf80000040407421 */ /* 0x000fe20000000000 */
[----:B------:R-:W-:Y:S01]  /*84a0*/  FSEL R21, R21, -INF , P3 ;  /* 0xff80000015157808 */ /* 0x000fe20001800000 */
[----:B------:R-:W-:Y:S01]  /*84b0*/  FFMA.FTZ R52, R52, 1.4426950216293334961, R53 ;  /* 0x3fb8aa3b34347823 */ /* 0x000fe20000010035 */
[----:B------:R-:W-:Y:S01]  /*84c0*/  LEA R53, R39, R41, 0x1 ;  /* 0x0000002927357211 */ /* 0x000fe200078e08ff */
[----:B------:R-:W-:-:S02]  /*84d0*/  FFMA.FTZ R7, R64, R101, -0.16845393180847167969 ;  /* 0xbe2c7f3040077423 */ /* 0x000fc40000010065 */
[C---:B------:R-:W-:Y:S02]  /*84e0*/  FMUL R48, R61.reuse, R121 ;  /* 0x000000793d307220 */ /* 0x040fe40000400000 */
[----:B------:R-:W-:Y:S02]  /*84f0*/  FMUL R49, R61, R117 ;  /* 0x000000753d317220 */ /* 0x000fe40000400000 */
[----:B------:R-:W-:Y:S02]  /*8500*/  FFMA.FTZ R7, R64, R7, 0.1716887056827545166 ;  /* 0x3e2fcf2a40077423 */ /* 0x000fe40000010007 */
[----:B------:R-:W-:Y:S01]  /*8510*/  IMAD R57, R39, 0x2, R53 ;  /* 0x0000000227397824 */ /* 0x000fe200078e0235 */
[----:B0-----:R-:W-:Y:S01]  /*8520*/  F2FP.BF16.PACK_AB R80, R48, R49 ;  /* 0x000000313050723e */ /* 0x001fe200000010ff */
[----:B------:R-:W-:Y:S02]  /*8530*/  FMUL R54, R61, R54 ;  /* 0x000000363d367220 */ /* 0x000fe40000400000 */
[----:B------:R-:W-:-:S02]  /*8540*/  FFMA.FTZ R7, R64, R7, -0.17900948226451873779 ;  /* 0xbe374e4340077423 */ /* 0x000fc40000010007 */
[----:B------:R-:W-:Y:S01]  /*8550*/  IMAD R49, R39, 0x2, R57 ;  /* 0x0000000227317824 */ /* 0x000fe200078e0239 */
[----:B------:R-:W-:Y:S01]  /*8560*/  F2FP.BF16.PACK_AB R81, R54, R59 ;  /* 0x0000003b3651723e */ /* 0x000fe200000010ff */
[C---:B------:R-:W-:Y:S01]  /*8570*/  FMUL R60, R61.reuse, R60 ;  /* 0x0000003c3d3c7220 */ /* 0x040fe20000400000 */
[----:B------:R-:W-:Y:S01]  /*8580*/  LOP3.LUT R54, R6, 0x10, RZ, 0x3c, !PT ;  /* 0x0000001006367812 */ /* 0x000fe200078e3cff */
[----:B------:R-:W-:Y:S01]  /*8590*/  FMUL R58, R61, R120 ;  /* 0x000000783d3a7220 */ /* 0x000fe20000400000 */
[----:B------:R-:W-:Y:S01]  /*85a0*/  LEA R59, R39, R49, 0x1 ;  /* 0x00000031273b7211 */ /* 0x000fe200078e08ff */
[----:B------:R-:W-:Y:S01]  /*85b0*/  FFMA.FTZ R7, R64, R7, 0.20512372255325317383 ;  /* 0x3e520bf440077423 */ /* 0x000fe20000010007 */
[----:B------:R-:W-:Y:S01]  /*85c0*/  F2FP.BF16.PACK_AB R67, R60, R63 ;  /* 0x0000003f3c43723e */ /* 0x000fe200000010ff */
[----:B------:R-:W-:Y:S01]  /*85d0*/  FMUL R61, R61, R116 ;  /* 0x000000743d3d7220 */ /* 0x000fe20000400000 */
[----:B------:R0:W-:Y:S01]  /*85e0*/  STS.64 [R6+0x380], R80 ;  /* 0x0003805006007388 */ /* 0x0001e20000000a00 */
[----:B------:R-:W-:-:S02]  /*85f0*/  FFMA.FTZ R7, R64, R7, -0.24046532809734344482 ;  /* 0xbe763c8b40077423 */ /* 0x000fc40000010007 */
[----:B------:R-:W-:Y:S01]  /*8600*/  @P4 IMAD.MOV.U32 R16, RZ, RZ, 0x7f800000 ;  /* 0x7f800000ff104424 */ /* 0x000fe200078e00ff */
[----:B------:R-:W-:Y:S01]  /*8610*/  F2FP.BF16.PACK_AB R66, R58, R61 ;  /* 0x0000003d3a42723e */ /* 0x000fe200000010ff */
[C---:B------:R-:W-:Y:S02]  /*8620*/  IMAD R61, R39.reuse, 0x2, R59 ;  /* 0x00000002273d7824 */ /* 0x040fe400078e023b */
[C---:B------:R-:W-:Y:S02]  /*8630*/  FFMA.FTZ R7, R64.reuse, R7, 0.28857114911079406738 ;  /* 0x3e93bf9940077423 */ /* 0x040fe40000010007 */
[C---:B------:R-:W-:Y:S01]  /*8640*/  IMAD R63, R39.reuse, 0x2, R61 ;  /* 0x00000002273f7824 */ /* 0x040fe200078e023d */
[----:B------:R1:W-:Y:S01]  /*8650*/  STS.64 [R6+0x180], R66 ;  /* 0x0001804206007388 */ /* 0x0003e20000000a00 */
[----:B------:R-:W-:Y:S01]  /*8660*/  FFMA.FTZ R7, R64, R7, -0.36067417263984680176 ;  /* 0xbeb8aa4940077423 */ /* 0x000fe20000010007 */
[----:B0-----:R-:W-:Y:S01]  /*8670*/  F2FP.BF16.PACK_AB R81, R42, R43 ;  /* 0x0000002b2a51723e */ /* 0x001fe200000010ff */
[----:B------:R-:W-:Y:S01]  /*8680*/  IMAD R65, R39, 0x2, R63 ;  /* 0x0000000227417824 */ /* 0x000fe200078e023f */
[----:B------:R0:W-:Y:S01]  /*8690*/  STS.64 [R54+0x2200], R68 ;  /* 0x0022004436007388 */ /* 0x0001e20000000a00 */
[----:B------:R-:W-:Y:S01]  /*86a0*/  FFMA.FTZ R7, R64, R7, 0.48089820146560668945 ;  /* 0x3ef6384a40077423 */ /* 0x000fe20000010007 */
[----:B------:R-:W-:Y:S01]  /*86b0*/  F2FP.BF16.PACK_AB R80, R45, R50 ;  /* 0x000000322d50723e */ /* 0x000fe200000010ff */
[----:B------:R-:W-:Y:S01]  /*86c0*/  FADD R51, R51, R52 ;  /* 0x0000003433337221 */ /* 0x000fe20000000000 */
[----:B------:R-:W-:Y:S01]  /*86d0*/  F2FP.BF16.PACK_AB R45, R36, R35 ;  /* 0x00000023242d723e */ /* 0x000fe200000010ff */
[----:B------:R-:W-:Y:S01]  /*86e0*/  @P4 FFMA.FTZ R51, R3, R16, +INF ;  /* 0x7f80000003334423 */ /* 0x000fe20000010010 */
[----:B------:R-:W-:Y:S01]  /*86f0*/  ISETP.GE.U32.AND P4, PT, R5, 0x7f800000, PT ;  /* 0x7f8000000500780c */ /* 0x000fe20003f86070 */
[----:B------:R-:W-:Y:S01]  /*8700*/  FFMA.FTZ R7, R64, R7, -0.72134751081466674805 ;  /* 0xbf38aa3b40077423 */ /* 0x000fe20000010007 */
[----:B------:R-:W-:Y:S01]  /*8710*/  F2FP.BF16.PACK_AB R52, R32, R33 ;  /* 0x000000212034723e */ /* 0x000fe200000010ff */
[----:B-1----:R-:W-:Y:S01]  /*8720*/  IMAD R67, R39, 0x2, R65 ;  /* 0x0000000227437824 */ /* 0x002fe200078e0241 */
[----:B------:R-:W-:Y:S01]  /*8730*/  STS.64 [R54+0x2000], R74 ;  /* 0x0020004a36007388 */ /* 0x000fe20000000a00 */
[----:B------:R-:W-:Y:S01]  /*8740*/  FMUL R7, R64, R7 ;  /* 0x0000000740077220 */ /* 0x000fe20000400000 */
[----:B------:R-:W-:Y:S01]  /*8750*/  LOP3.LUT R50, R18, 0x18, RZ, 0x3c, !PT ;  /* 0x0000001812327812 */ /* 0x000fe200078e3cff */
[----:B------:R-:W-:Y:S01]  /*8760*/  FFMA.FTZ R44, R29, 1.1920928955078125e-07, R44 ;  /* 0x340000001d2c7823 */ /* 0x000fe2000001002c */
[----:B------:R-:W-:Y:S01]  /*8770*/  LEA R47, R39, R67, 0x1 ;  /* 0x00000043272f7211 */ /* 0x000fe200078e08ff */
[----:B------:R-:W-:Y:S01]  /*8780*/  FMUL R7, R64, R7 ;  /* 0x0000000740077220 */ /* 0x000fe20000400000 */
[----:B------:R-:W-:Y:S01]  /*8790*/  STS.64 [R54+0x2080], R76 ;  /* 0x0020804c36007388 */ /* 0x000fe20000000a00 */
[----:B------:R-:W-:-:S02]  /*87a0*/  FMUL R23, R30, R123 ;  /* 0x0000007b1e177220 */ /* 0x000fc40000400000 */
[C---:B------:R-:W-:Y:S01]  /*87b0*/  IMAD R55, R39.reuse, 0x2, R47 ;  /* 0x0000000227377824 */ /* 0x040fe200078e022f */
[----:B------:R-:W-:Y:S01]  /*87c0*/  @P4 MOV R16, 0x7f800000 ;  /* 0x7f80000000104802 */ /* 0x000fe20000000f00 */
[----:B------:R-:W-:Y:S01]  /*87d0*/  FFMA.FTZ R7, R64, 1.4426950216293334961, R7 ;  /* 0x3fb8aa3b40077823 */ /* 0x000fe20000010007 */
[----:B------:R-:W-:Y:S01]  /*87e0*/  STS.64 [R54+0x2280], R80 ;  /* 0x0022805036007388 */ /* 0x000fe20000000a00 */
[----:B0-----:R-:W-:Y:S02]  /*87f0*/  IMAD R69, R39, 0x2, R55 ;  /* 0x0000000227457824 */ /* 0x001fe400078e0237 */
[----:B------:R-:W-:Y:S01]  /*8800*/  FADD R70, R44, R7 ;  /* 0x000000072c467221 */ /* 0x000fe20000000000 */
[----:B------:R-:W-:Y:S01]  /*8810*/  F2FP.BF16.PACK_AB R44, R37, R38 ;  /* 0x00000026252c723e */ /* 0x000fe200000010ff */
[----:B------:R-:W-:Y:S01]  /*8820*/  @P4 FFMA.FTZ R70, R5, R16, +INF ;  /* 0x7f80000005464423 */ /* 0x000fe20000010010 */
[----:B------:R-:W-:Y:S01]  /*8830*/  LEA R6, P4, R17, R0, 0x1 ;  /* 0x0000000011067211 */ /* 0x000fe200078808ff */
[C---:B------:R-:W-:Y:S01]  /*8840*/  FMUL R29, R30.reuse, R122 ;  /* 0x0000007a1e1d7220 */ /* 0x040fe20000400000 */
[----:B------:R-:W-:Y:S01]  /*8850*/  LEA R71, R39, R69, 0x1 ;  /* 0x0000004527477211 */ /* 0x000fe200078e08ff */
[C---:B------:R-:W-:Y:S01]  /*8860*/  FMUL R26, R30.reuse, R119 ;  /* 0x000000771e1a7220 */ /* 0x040fe20000400000 */
[----:B------:R-:W-:Y:S01]  /*8870*/  LEA.HI.X.SX32 R7, R17, R2, 0x1, P4 ;  /* 0x0000000211077211 */ /* 0x000fe200020f0eff */
[----:B------:R-:W-:Y:S01]  /*8880*/  FMUL R30, R30, R118 ;  /* 0x000000761e1e7220 */ /* 0x000fe20000400000 */
[----:B------:R-:W-:Y:S01]  /*8890*/  LEA R16, P4, R41, R0, 0x1 ;  /* 0x0000000029107211 */ /* 0x000fe200078808ff */
[----:B------:R-:W-:Y:S01]  /*88a0*/  IMAD R73, R39, 0x2, R71 ;  /* 0x0000000227497824 */ /* 0x000fe200078e0247 */
[----:B------:R-:W-:Y:S01]  /*88b0*/  F2FP.BF16.PACK_AB R56, R23, R26 ;  /* 0x0000001a1738723e */ /* 0x000fe200000010ff */
[----:B------:R0:W-:Y:S01]  /*88c0*/  STS.64 [R54+0x2100], R44 ;  /* 0x0021002c36007388 */ /* 0x0001e20000000a00 */
[----:B------:R-:W-:Y:S01]  /*88d0*/  LEA.HI.X.SX32 R17, R41, R2, 0x1, P4 ;  /* 0x0000000229117211 */ /* 0x000fe200020f0eff */
[----:B------:R-:W-:Y:S01]  /*88e0*/  IMAD R79, R39, 0x2, R73 ;  /* 0x00000002274f7824 */ /* 0x000fe200078e0249 */
[----:B------:R-:W-:Y:S01]  /*88f0*/  LEA R40, P4, R53, R0, 0x1 ;  /* 0x0000000035287211 */ /* 0x000fe200078808ff */
[----:B------:R-:W-:Y:S01]  /*8900*/  FFMA R19, R19, 0.69314718246459960938, R12 ;  /* 0x3f31721813137823 */ /* 0x000fe2000000000c */
[----:B------:R-:W-:Y:S01]  /*8910*/  F2FP.BF16.PACK_AB R48, R29, R30 ;  /* 0x0000001e1d30723e */ /* 0x000fe200000010ff */
[----:B------:R-:W-:Y:S01]  /*8920*/  FFMA R20, R20, 0.69314718246459960938, R11 ;  /* 0x3f31721814147823 */ /* 0x000fe2000000000b */
[----:B------:R-:W-:Y:S01]  /*8930*/  LEA.HI.X.SX32 R41, R53, R2, 0x1, P4 ;  /* 0x0000000235297211 */ /* 0x000fe200020f0eff */
[----:B------:R-:W-:Y:S01]  /*8940*/  FFMA R21, R21, 0.69314718246459960938, R10 ;  /* 0x3f31721815157823 */ /* 0x000fe2000000000a */
[----:B------:R-:W-:-:S02]  /*8950*/  LEA R85, R39, R79, 0x1 ;  /* 0x0000004f27557211 */ /* 0x000fc400078e08ff */
[----:B------:R-:W-:Y:S02]  /*8960*/  LEA R42, P4, R57, R0, 0x1 ;  /* 0x00000000392a7211 */ /* 0x000fe400078808ff */
[----:B------:R-:W-:Y:S01]  /*8970*/  F2FP.BF16.PACK_AB R53, R31, R34 ;  /* 0x000000221f35723e */ /* 0x000fe200000010ff */
[----:B------:R-:W-:Y:S01]  /*8980*/  IMAD R91, R39, 0x2, R85 ;  /* 0x00000002275b7824 */ /* 0x000fe200078e0255 */
[----:B------:R-:W-:Y:S02]  /*8990*/  LEA.HI.X.SX32 R43, R57, R2, 0x1, P4 ;  /* 0x00000002392b7211 */ /* 0x000fe400020f0eff */
[----:B------:R-:W-:Y:S01]  /*89a0*/  LEA R36, P4, R49, R0, 0x1 ;  /* 0x0000000031247211 */ /* 0x000fe200078808ff */
[----:B------:R-:W-:Y:S01]  /*89b0*/  IMAD R95, R39, 0x2, R91 ;  /* 0x00000002275f7824 */ /* 0x000fe200078e025b */
[----:B------:R-:W-:Y:S01]  /*89c0*/  F2FP.BF16.PACK_AB R57, R25, R24 ;  /* 0x000000181939723e */ /* 0x000fe200000010ff */
[----:B------:R1:W-:Y:S01]  /*89d0*/  STS.64 [R54+0x2300], R52 ;  /* 0x0023003436007388 */ /* 0x0003e20000000a00 */
[----:B------:R-:W-:-:S02]  /*89e0*/  LEA.HI.X.SX32 R37, R49, R2, 0x1, P4 ;  /* 0x0000000231257211 */ /* 0x000fc400020f0eff */
[----:B------:R-:W-:Y:S01]  /*89f0*/  LEA R32, P4, R59, R0, 0x1 ;  /* 0x000000003b207211 */ /* 0x000fe200078808ff */
[----:B------:R-:W-:Y:S01]  /*8a00*/  STS.64 [R54+0x2380], R56 ;  /* 0x0023803836007388 */ /* 0x000fe20000000a00 */
[----:B------:R-:W-:Y:S02]  /*8a10*/  LEA R99, R39, R95, 0x1 ;  /* 0x0000005f27637211 */ /* 0x000fe400078e08ff */
[----:B------:R-:W-:Y:S02]  /*8a20*/  LEA.HI.X.SX32 R33, R59, R2, 0x1, P4 ;  /* 0x000000023b217211 */ /* 0x000fe400020f0eff */
[----:B------:R-:W-:Y:S01]  /*8a30*/  LEA R34, P4, R61, R0, 0x1 ;  /* 0x000000003d227211 */ /* 0x000fe200078808ff */
[----:B------:R-:W-:Y:S01]  /*8a40*/  IMAD R101, R39, 0x2, R99 ;  /* 0x0000000227657824 */ /* 0x000fe200078e0263 */
[----:B------:R-:W-:Y:S02]  /*8a50*/  F2FP.BF16.PACK_AB R49, R27, R28 ;  /* 0x0000001c1b31723e */ /* 0x000fe400000010ff */
[----:B------:R-:W-:Y:S01]  /*8a60*/  LEA.HI.X.SX32 R35, R61, R2, 0x1, P4 ;  /* 0x000000023d237211 */ /* 0x000fe200020f0eff */
[----:B------:R-:W-:Y:S01]  /*8a70*/  IMAD R103, R39, 0x2, R101 ;  /* 0x0000000227677824 */ /* 0x000fe200078e0265 */
[----:B------:R-:W-:Y:S01]  /*8a80*/  LEA R28, P4, R63, R0, 0x1 ;  /* 0x000000003f1c7211 */ /* 0x000fe200078808ff */
[----:B------:R-:W-:Y:S01]  /*8a90*/  STS.64 [R54+0x2180], R48 ;  /* 0x0021803036007388 */ /* 0x000fe20000000a00 */
[----:B------:R-:W-:-:S02]  /*8aa0*/  LOP3.LUT R23, R18, 0x8, RZ, 0x3c, !PT ;  /* 0x0000000812177812 */ /* 0x000fc400078e3cff */
[----:B------:R-:W-:Y:S01]  /*8ab0*/  LEA.HI.X.SX32 R29, R63, R2, 0x1, P4 ;  /* 0x000000023f1d7211 */ /* 0x000fe200020f0eff */
[----:B------:R-:W-:Y:S01]  /*8ac0*/  BAR.SYNC.DEFER_BLOCKING 0x0 ;  /* 0x0000000000007b1d */ /* 0x000fe20000010000 */
[----:B------:R-:W-:Y:S02]  /*8ad0*/  LEA R24, P4, R65, R0, 0x1 ;  /* 0x0000000041187211 */ /* 0x000fe400078808ff */
[----:B------:R-:W-:Y:S02]  /*8ae0*/  LEA R105, R39, R103, 0x1 ;  /* 0x0000006727697211 */ /* 0x000fe400078e08ff */
[----:B------:R-:W-:Y:S02]  /*8af0*/  LEA.HI.X.SX32 R25, R65, R2, 0x1, P4 ;  /* 0x0000000241197211 */ /* 0x000fe400020f0eff */
[----:B------:R-:W-:Y:S01]  /*8b00*/  LEA R26, P4, R67, R0, 0x1 ;  /* 0x00000000431a7211 */ /* 0x000fe200078808ff */
[----:B------:R-:W-:Y:S01]  /*8b10*/  IMAD R107, R39, 0x2, R105 ;  /* 0x00000002276b7824 */ /* 0x000fe200078e0269 */
[----:B------:R-:W-:-:S02]  /*8b20*/  LOP3.LUT R38, R18, 0x10, RZ, 0x3c, !PT ;  /* 0x0000001012267812 */ /* 0x000fc400078e3cff */
[----:B------:R-:W-:Y:S01]  /*8b30*/  LEA.HI.X.SX32 R27, R67, R2, 0x1, P4 ;  /* 0x00000002431b7211 */ /* 0x000fe200020f0eff */
[----:B------:R-:W-:Y:S01]  /*8b40*/  IMAD R109, R39, 0x2, R107 ;  /* 0x00000002276d7824 */ /* 0x000fe200078e026b */
[----:B------:R-:W-:-:S04]  /*8b50*/  LEA R30, P4, R47, R0, 0x1 ;  /* 0x000000002f1e7211 */ /* 0x000fc800078808ff */
[----:B------:R-:W-:Y:S02]  /*8b60*/  LEA.HI.X.SX32 R31, R47, R2, 0x1, P4 ;  /* 0x000000022f1f7211 */ /* 0x000fe400020f0eff */
[----:B0-----:R-:W-:Y:S02]  /*8b70*/  LEA R44, P4, R55, R0, 0x1 ;  /* 0x00000000372c7211 */ /* 0x001fe400078808ff */
[----:B------:R-:W-:Y:S02]  /*8b80*/  LEA R111, R39, R109, 0x1 ;  /* 0x0000006d276f7211 */ /* 0x000fe400078e08ff */
[----:B------:R-:W-:Y:S01]  /*8b90*/  LEA.HI.X.SX32 R45, R55, R2, 0x1, P4 ;  /* 0x00000002372d7211 */ /* 0x000fe200020f0eff */
[----:B------:R-:W-:Y:S01]  /*8ba0*/  LDS.64 R62, [R23] ;  /* 0x00000000173e7984 */ /* 0x000fe20000000a00 */
[----:B-1----:R-:W-:Y:S01]  /*8bb0*/  LEA R52, P4, R69, R0, 0x1 ;  /* 0x0000000045347211 */ /* 0x002fe200078808ff */
[----:B------:R-:W-:Y:S02]  /*8bc0*/  IMAD R113, R39, 0x2, R111 ;  /* 0x0000000227717824 */ /* 0x000fe400078e026f */
[----:B------:R-:W-:Y:S01]  /*8bd0*/  LDS.64 R60, [R23+0x400] ;  /* 0x00040000173c7984 */ /* 0x000fe20000000a00 */
[----:B------:R-:W-:Y:S01]  /*8be0*/  LEA.HI.X.SX32 R53, R69, R2, 0x1, P4 ;  /* 0x0000000245357211 */ /* 0x000fe200020f0eff */
[----:B------:R-:W-:Y:S01]  /*8bf0*/  IMAD R115, R39, 0x2, R113 ;  /* 0x0000000227737824 */ /* 0x000fe200078e0271 */
[C---:B------:R-:W-:Y:S01]  /*8c00*/  LEA R58, P4, R71.reuse, R0, 0x1 ;  /* 0x00000000473a7211 */ /* 0x040fe200078808ff */
[----:B------:R-:W-:Y:S03]  /*8c10*/  LDS.64 R68, [R23+0x800] ;  /* 0x0008000017447984 */ /* 0x000fe60000000a00 */
[----:B------:R-:W-:Y:S01]  /*8c20*/  LEA.HI.X.SX32 R59, R71, R2, 0x1, P4 ;  /* 0x00000002473b7211 */ /* 0x000fe200020f0eff */
[----:B------:R0:W-:Y:S01]  /*8c30*/  LDS.64 R66, [R23+0xc00] ;  /* 0x000c000017427984 */ /* 0x0001e20000000a00 */
[----:B------:R-:W-:-:S02]  /*8c40*/  LEA R71, R39, R115, 0x1 ;  /* 0x0000007327477211 */ /* 0x000fc400078e08ff */
[----:B------:R-:W-:Y:S01]  /*8c50*/  LEA R64, P4, R73, R0, 0x1 ;  /* 0x0000000049407211 */ /* 0x000fe200078808ff */
[----:B------:R-:W1:Y:S02]  /*8c60*/  LDS.64 R48, [R18] ;  /* 0x0000000012307984 */ /* 0x000e640000000a00 */
[----:B------:R-:W-:Y:S01]  /*8c70*/  IMAD R117, R39, 0x2, R71 ;  /* 0x0000000227757824 */ /* 0x000fe200078e0247 */
[----:B------:R-:W-:Y:S01]  /*8c80*/  LEA.HI.X.SX32 R65, R73, R2, 0x1, P4 ;  /* 0x0000000249417211 */ /* 0x000fe200020f0eff */
[----:B------:R-:W-:Y:S01]  /*8c90*/  LDS.64 R46, [R18+0x400] ;  /* 0x00040000122e7984 */ /* 0x000fe20000000a00 */
[----:B------:R-:W-:Y:S01]  /*8ca0*/  LEA R72, P4, R79, R0, 0x1 ;  /* 0x000000004f487211 */ /* 0x000fe200078808ff */
[----:B------:R-:W-:Y:S01]  /*8cb0*/  IMAD R119, R39, 0x2, R117 ;  /* 0x0000000227777824 */ /* 0x000fe200078e0275 */
[----:B0-----:R-:W-:Y:S01]  /*8cc0*/  FSEL R23, R96, -INF , P2 ;  /* 0xff80000060177808 */ /* 0x001fe20001000000 */
[----:B------:R-:W-:Y:S01]  /*8cd0*/  LDS.64 R54, [R18+0x800] ;  /* 0x0008000012367984 */ /* 0x000fe20000000a00 */
[----:B------:R-:W-:-:S02]  /*8ce0*/  LEA.HI.X.SX32 R73, R79, R2, 0x1, P4 ;  /* 0x000000024f497211 */ /* 0x000fc400020f0eff */
[----:B------:R-:W-:Y:S01]  /*8cf0*/  LEA R121, R39, R119, 0x1 ;  /* 0x0000007727797211 */ /* 0x000fe200078e08ff */
[----:B------:R0:W-:Y:S01]  /*8d00*/  LDS.64 R56, [R18+0xc00] ;  /* 0x000c000012387984 */ /* 0x0001e20000000a00 */
[-C--:B------:R-:W-:Y:S02]  /*8d10*/  LEA R78, P4, R85, R0.reuse, 0x1 ;  /* 0x00000000554e7211 */ /* 0x080fe400078808ff */
[----:B------:R-:W-:Y:S01]  /*8d20*/  LEA R96, P2, R99, R0, 0x1 ;  /* 0x0000000063607211 */ /* 0x000fe200078408ff */
[----:B------:R-:W-:Y:S01]  /*8d30*/  IMAD R123, R39, 0x2, R121 ;  /* 0x00000002277b7824 */ /* 0x000fe200078e0279 */
[----:B------:R-:W-:Y:S01]  /*8d40*/  LEA.HI.X.SX32 R79, R85, R2, 0x1, P4 ;  /* 0x00000002554f7211 */ /* 0x000fe200020f0eff */
[----:B------:R-:W2:Y:S01]  /*8d50*/  LDS.64 R76, [R38] ;  /* 0x00000000264c7984 */ /* 0x000ea20000000a00 */
[----:B------:R-:W-:Y:S01]  /*8d60*/  LEA R84, P4, R91, R0, 0x1 ;  /* 0x000000005b547211 */ /* 0x000fe200078808ff */
[----:B------:R-:W-:Y:S01]  /*8d70*/  IMAD R125, R39, 0x2, R123 ;  /* 0x00000002277d7824 */ /* 0x000fe200078e027b */
[----:B0-----:R-:W-:Y:S01]  /*8d80*/  FSEL R18, R97, -INF , P5 ;  /* 0xff80000061127808 */ /* 0x001fe20002800000 */
[----:B------:R-:W0:Y:S01]  /*8d90*/  LDS.64 R86, [R50] ;  /* 0x0000000032567984 */ /* 0x000e220000000a00 */
[----:B------:R-:W-:-:S02]  /*8da0*/  LEA.HI.X.SX32 R85, R91, R2, 0x1, P4 ;  /* 0x000000025b557211 */ /* 0x000fc400020f0eff */
[----:B------:R-:W-:Y:S01]  /*8db0*/  LEA R127, R39, R125, 0x1 ;  /* 0x0000007d277f7211 */ /* 0x000fe200078e08ff */
[----:B------:R-:W3:Y:S01]  /*8dc0*/  LDS.64 R74, [R38+0x400] ;  /* 0x00040000264a7984 */ /* 0x000ee20000000a00 */
[----:B------:R-:W-:Y:S01]  /*8dd0*/  LEA R94, P4, R95, R0, 0x1 ;  /* 0x000000005f5e7211 */ /* 0x000fe200078808ff */
[----:B------:R-:W-:Y:S01]  /*8de0*/  FFMA R18, R18, 0.69314718246459960938, R13 ;  /* 0x3f31721812127823 */ /* 0x000fe2000000000d */
[-C--:B------:R-:W-:Y:S01]  /*8df0*/  LEA.HI.X.SX32 R97, R99, R2.reuse, 0x1, P2 ;  /* 0x0000000263617211 */ /* 0x080fe200010f0eff */
[----:B------:R-:W-:Y:S01]  /*8e00*/  IMAD R129, R39, 0x2, R127 ;  /* 0x0000000227817824 */ /* 0x000fe200078e027f */
[----:B------:R-:W-:Y:S01]  /*8e10*/  LEA.HI.X.SX32 R95, R95, R2, 0x1, P4 ;  /* 0x000000025f5f7211 */ /* 0x000fe200020f0eff */
[----:B------:R-:W4:Y:S01]  /*8e20*/  LDS.64 R88, [R50+0x400] ;  /* 0x0004000032587984 */ /* 0x000f220000000a00 */
[-C--:B------:R-:W-:Y:S01]  /*8e30*/  LEA R98, P4, R101, R0.reuse, 0x1 ;  /* 0x0000000065627211 */ /* 0x080fe200078808ff */
[----:B------:R-:W-:Y:S01]  /*8e40*/  IMAD R131, R39, 0x2, R129 ;  /* 0x0000000227837824 */ /* 0x000fe200078e0281 */
[----:B------:R-:W-:Y:S01]  /*8e50*/  LEA R100, P2, R103, R0, 0x1 ;  /* 0x0000000067647211 */ /* 0x000fe200078408ff */
[----:B------:R-:W5:Y:S01]  /*8e60*/  LDS.64 R82, [R38+0x800] ;  /* 0x0008000026527984 */ /* 0x000f620000000a00 */
[----:B------:R-:W-:-:S02]  /*8e70*/  LEA.HI.X.SX32 R99, R101, R2, 0x1, P4 ;  /* 0x0000000265637211 */ /* 0x000fc400020f0eff */
[----:B------:R-:W-:Y:S01]  /*8e80*/  LEA R133, R39, R131, 0x1 ;  /* 0x0000008327857211 */ /* 0x000fe200078e08ff */
[----:B------:R-:W4:Y:S01]  /*8e90*/  LDS.64 R92, [R50+0x800] ;  /* 0x00080000325c7984 */ /* 0x000f220000000a00 */
[----:B------:R-:W-:Y:S02]  /*8ea0*/  LEA R102, P4, R105, R0, 0x1 ;  /* 0x0000000069667211 */ /* 0x000fe400078808ff */
[----:B------:R-:W-:Y:S01]  /*8eb0*/  LEA.HI.X.SX32 R101, R103, R2, 0x1, P2 ;  /* 0x0000000267657211 */ /* 0x000fe200010f0eff */
[----:B------:R-:W-:Y:S01]  /*8ec0*/  IMAD R135, R39, 0x2, R133 ;  /* 0x0000000227877824 */ /* 0x000fe200078e0285 */
[----:B------:R-:W-:Y:S01]  /*8ed0*/  LEA R104, P2, R107, R0, 0x1 ;  /* 0x000000006b687211 */ /* 0x000fe200078408ff */
[----:B------:R-:W5:Y:S01]  /*8ee0*/  LDS.64 R80, [R38+0xc00] ;  /* 0x000c000026507984 */ /* 0x000f620000000a00 */
[----:B------:R-:W-:Y:S01]  /*8ef0*/  LEA.HI.X.SX32 R103, R105, R2, 0x1, P4 ;  /* 0x0000000269677211 */ /* 0x000fe200020f0eff */
[----:B------:R-:W-:Y:S01]  /*8f00*/  IMAD R137, R39, 0x2, R135 ;  /* 0x0000000227897824 */ /* 0x000fe200078e0287 */
[----:B------:R-:W-:Y:S01]  /*8f10*/  LEA R106, P4, R109, R0, 0x1 ;  /* 0x000000006d6a7211 */ /* 0x000fe200078808ff */
[----:B------:R-:W5:Y:S01]  /*8f20*/  LDS.64 R90, [R50+0xc00] ;  /* 0x000c0000325a7984 */ /* 0x000f620000000a00 */
[----:B------:R-:W-:-:S02]  /*8f30*/  LEA.HI.X.SX32 R105, R107, R2, 0x1, P2 ;  /* 0x000000026b697211 */ /* 0x000fc400010f0eff */
[----:B------:R-:W-:Y:S01]  /*8f40*/  LEA R108, P2, R111, R0, 0x1 ;  /* 0x000000006f6c7211 */ /* 0x000fe200078408ff */
[----:B-1----:R-:W-:Y:S01]  /*8f50*/  STG.E.U16 [R6.64], R48 ;  /* 0x0000003006007986 */ /* 0x002fe2000c101506 */
[----:B------:R-:W-:Y:S02]  /*8f60*/  LEA.HI.X.SX32 R107, R109, R2, 0x1, P4 ;  /* 0x000000026d6b7211 */ /* 0x000fe400020f0eff */
[----:B------:R-:W-:Y:S01]  /*8f70*/  LEA R110, P4, R113, R0, 0x1 ;  /* 0x00000000716e7211 */ /* 0x000fe200078808ff */
[----:B------:R1:W-:Y:S01]  /*8f80*/  STG.E.U16 [R16.64], R62 ;  /* 0x0000003e10007986 */ /* 0x0003e2000c101506 */
[----:B------:R-:W-:Y:S02]  /*8f90*/  LEA R139, R39, R137, 0x1 ;  /* 0x00000089278b7211 */ /* 0x000fe400078e08ff */
[----:B------:R-:W-:Y:S01]  /*8fa0*/  LEA.HI.X.SX32 R109, R111, R2, 0x1, P2 ;  /* 0x000000026f6d7211 */ /* 0x000fe200010f0eff */
[----:B--2---:R-:W-:Y:S01]  /*8fb0*/  STG.E.U16 [R40.64], R76 ;  /* 0x0000004c28007986 */ /* 0x004fe2000c101506 */
[----:B------:R-:W-:Y:S01]  /*8fc0*/  LEA R112, P2, R115, R0, 0x1 ;  /* 0x0000000073707211 */ /* 0x000fe200078408ff */
[----:B------:R-:W-:Y:S01]  /*8fd0*/  IMAD R141, R39, 0x2, R139 ;  /* 0x00000002278d7824 */ /* 0x000fe200078e028b */
[----:B------:R-:W-:Y:S01]  /*8fe0*/  LEA.HI.X.SX32 R111, R113, R2, 0x1, P4 ;  /* 0x00000002716f7211 */ /* 0x000fe200020f0eff */
[----:B0-----:R0:W-:Y:S01]  /*8ff0*/  STG.E.U16 [R42.64], R86 ;  /* 0x000000562a007986 */ /* 0x0011e2000c101506 */
[----:B------:R-:W-:-:S02]  /*9000*/  LEA R114, P4, R71, R0, 0x1 ;  /* 0x0000000047727211 */ /* 0x000fc400078808ff */
[-C--:B------:R-:W-:Y:S01]  /*9010*/  LEA.HI.X.SX32 R113, R115, R2.reuse, 0x1, P2 ;  /* 0x0000000273717211 */ /* 0x080fe200010f0eff */
[----:B------:R2:W-:Y:S01]  /*9020*/  STG.E.U16 [R36.64], R46 ;  /* 0x0000002e24007986 */ /* 0x0005e2000c101506 */
[----:B------:R-:W-:Y:S01]  /*9030*/  LEA.HI.X.SX32 R115, R71, R2, 0x1, P4 ;  /* 0x0000000247737211 */ /* 0x000fe200020f0eff */
[----:B------:R-:W-:Y:S01]  /*9040*/  IMAD R71, R39, 0x2, R141 ;  /* 0x0000000227477824 */ /* 0x000fe200078e028d */
[-C--:B------:R-:W-:Y:S01]  /*9050*/  LEA R118, P4, R119, R0.reuse, 0x1 ;  /* 0x0000000077767211 */ /* 0x080fe200078808ff */
[----:B------:R-:W-:Y:S01]  /*9060*/  STG.E.U16 [R32.64], R60 ;  /* 0x0000003c20007986 */ /* 0x000fe2000c101506 */
[----:B------:R-:W-:Y:S01]  /*9070*/  LEA R116, P2, R117, R0, 0x1 ;  /* 0x0000000075747211 */ /* 0x000fe200078408ff */
[----:B-1----:R-:W-:Y:S01]  /*9080*/  FFMA R16, R22, 0.69314718246459960938, R15 ;  /* 0x3f31721816107823 */ /* 0x002fe2000000000f */
[----:B------:R-:W-:Y:S01]  /*9090*/  LEA R145, R39, R71, 0x1 ;  /* 0x0000004727917211 */ /* 0x000fe200078e08ff */
[----:B---3--:R1:W-:Y:S01]  /*90a0*/  STG.E.U16 [R34.64], R74 ;  /* 0x0000004a22007986 */ /* 0x0083e2000c101506 */
[----:B------:R-:W-:Y:S01]  /*90b0*/  LEA.HI.X.SX32 R119, R119, R2, 0x1, P4 ;  /* 0x0000000277777211 */ /* 0x000fe200020f0eff */
[----:B------:R-:W-:Y:S01]  /*90c0*/  FFMA R17, R23, 0.69314718246459960938, R14 ;  /* 0x3f31721817117823 */ /* 0x000fe2000000000e */
[----:B------:R-:W-:Y:S01]  /*90d0*/  LEA R122, P4, R123, R0, 0x1 ;  /* 0x000000007b7a7211 */ /* 0x000fe200078808ff */
[----:B------:R-:W-:Y:S01]  /*90e0*/  IMAD R147, R39, 0x2, R145 ;  /* 0x0000000227937824 */ /* 0x000fe200078e0291 */
[-C--:B------:R-:W-:Y:S01]  /*90f0*/  LEA.HI.X.SX32 R117, R117, R2.reuse, 0x1, P2 ;  /* 0x0000000275757211 */ /* 0x080fe200010f0eff */
[----:B----4-:R-:W-:Y:S01]  /*9100*/  STG.E.U16 [R28.64], R88 ;  /* 0x000000581c007986 */ /* 0x010fe2000c101506 */
[----:B------:R-:W-:Y:S01]  /*9110*/  LEA.HI.X.SX32 R123, R123, R2, 0x1, P4 ;  /* 0x000000027b7b7211 */ /* 0x000fe200020f0eff */
[----:B------:R-:W-:Y:S01]  /*9120*/  IMAD R149, R39, 0x2, R147 ;  /* 0x0000000227957824 */ /* 0x000fe200078e0293 */
[-C--:B------:R-:W-:Y:S01]  /*9130*/  LEA R126, P4, R127, R0.reuse, 0x1 ;  /* 0x000000007f7e7211 */ /* 0x080fe200078808ff */
[----:B------:R-:W-:Y:S01]  /*9140*/  STG.E.U16 [R24.64], R54 ;  /* 0x0000003618007986 */ /* 0x000fe2000c101506 */
[----:B------:R-:W-:-:S02]  /*9150*/  LEA R120, P2, R121, R0, 0x1 ;  /* 0x0000000079787211 */ /* 0x000fc400078408ff */
[----:B------:R-:W-:Y:S01]  /*9160*/  LEA R151, R39, R149, 0x1 ;  /* 0x0000009527977211 */ /* 0x000fe200078e08ff */
[----:B------:R-:W-:Y:S01]  /*9170*/  STG.E.U16 [R26.64], R68 ;  /* 0x000000441a007986 */ /* 0x000fe2000c101506 */
[----:B------:R-:W-:Y:S02]  /*9180*/  LEA.HI.X.SX32 R127, R127, R2, 0x1, P4 ;  /* 0x000000027f7f7211 */ /* 0x000fe400020f0eff */
[----:B------:R-:W-:Y:S01]  /*9190*/  LEA R130, P4, R131, R0, 0x1 ;  /* 0x0000000083827211 */ /* 0x000fe200078808ff */
[----:B------:R-:W-:Y:S01]  /*91a0*/  IMAD R153, R39, 0x2, R151 ;  /* 0x0000000227997824 */ /* 0x000fe200078e0297 */
[-C--:B------:R-:W-:Y:S01]  /*91b0*/  LEA.HI.X.SX32 R121, R121, R2.reuse, 0x1, P2 ;  /* 0x0000000279797211 */ /* 0x080fe200010f0eff */
[----:B-----5:R-:W-:Y:S01]  /*91c0*/  STG.E.U16 [R30.64], R82 ;  /* 0x000000521e007986 */ /* 0x020fe2000c101506 */
[----:B------:R-:W-:Y:S01]  /*91d0*/  LEA.HI.X.SX32 R131, R131, R2, 0x1, P4 ;  /* 0x0000000283837211 */ /* 0x000fe200020f0eff */
[----:B------:R-:W-:Y:S01]  /*91e0*/  IMAD R155, R39, 0x2, R153 ;  /* 0x00000002279b7824 */ /* 0x000fe200078e0299 */
[-C--:B------:R-:W-:Y:S01]  /*91f0*/  LEA R134, P4, R135, R0.reuse, 0x1 ;  /* 0x0000000087867211 */ /* 0x080fe200078808ff */
[----:B------:R-:W-:Y:S01]  /*9200*/  STG.E.U16 [R44.64], R92 ;  /* 0x0000005c2c007986 */ /* 0x000fe2000c101506 */
[----:B------:R-:W-:-:S02]  /*9210*/  LEA R124, P2, R125, R0, 0x1 ;  /* 0x000000007d7c7211 */ /* 0x000fc400078408ff */
[----:B------:R-:W-:Y:S01]  /*9220*/  LEA R157, R39, R155, 0x1 ;  /* 0x0000009b279d7211 */ /* 0x000fe200078e08ff */
[----:B------:R3:W-:Y:S01]  /*9230*/  STG.E.U16 [R52.64], R56 ;  /* 0x0000003834007986 */ /* 0x0007e2000c101506 */
[-C--:B------:R-:W-:Y:S02]  /*9240*/  LEA.HI.X.SX32 R135, R135, R2.reuse, 0x1, P4 ;  /* 0x0000000287877211 */ /* 0x080fe400020f0eff */
[----:B------:R-:W-:Y:S01]  /*9250*/  LEA.HI.X.SX32 R125, R125, R2, 0x1, P2 ;  /* 0x000000027d7d7211 */ /* 0x000fe200010f0eff */
[----:B------:R-:W-:Y:S01]  /*9260*/  IMAD R159, R39, 0x2, R157 ;  /* 0x00000002279f7824 */ /* 0x000fe200078e029d */
[-C--:B------:R-:W-:Y:S01]  /*9270*/  LEA R138, P4, R139, R0.reuse, 0x1 ;  /* 0x000000008b8a7211 */ /* 0x080fe200078808ff */
[----:B------:R4:W-:Y:S01]  /*9280*/  STG.E.U16 [R58.64], R66 ;  /* 0x000000423a007986 */ /* 0x0009e2000c101506 */
[----:B------:R-:W-:Y:S01]  /*9290*/  LEA R128, P2, R129, R0, 0x1 ;  /* 0x0000000081807211 */ /* 0x000fe200078408ff */
[----:B------:R-:W-:Y:S01]  /*92a0*/  IMAD R161, R39, 0x2, R159 ;  /* 0x0000000227a17824 */ /* 0x000fe200078e029f */
[-C--:B------:R-:W-:Y:S01]  /*92b0*/  LEA.HI.X.SX32 R139, R139, R2.reuse, 0x1, P4 ;  /* 0x000000028b8b7211 */ /* 0x080fe200020f0eff */
[----:B------:R-:W-:Y:S01]  /*92c0*/  STG.E.U16 [R64.64], R80 ;  /* 0x0000005040007986 */ /* 0x000fe2000c101506 */
[----:B------:R-:W-:-:S02]  /*92d0*/  LEA.HI.X.SX32 R129, R129, R2, 0x1, P2 ;  /* 0x0000000281817211 */ /* 0x000fc400010f0eff */
[-C--:B------:R-:W-:Y:S01]  /*92e0*/  LEA R142, P4, R71, R0.reuse, 0x1 ;  /* 0x00000000478e7211 */ /* 0x080fe200078808ff */
[----:B------:R-:W-:Y:S01]  /*92f0*/  STG.E.U16 [R72.64], R90 ;  /* 0x0000005a48007986 */ /* 0x000fe2000c101506 */
[----:B------:R-:W-:Y:S02]  /*9300*/  LEA R132, P2, R133, R0, 0x1 ;  /* 0x0000000085847211 */ /* 0x000fe400078408ff */
[-C--:B------:R-:W-:Y:S02]  /*9310*/  LEA.HI.X.SX32 R143, R71, R2.reuse, 0x1, P4 ;  /* 0x00000002478f7211 */ /* 0x080fe400020f0eff */
[----:B------:R-:W-:Y:S02]  /*9320*/  LEA.HI.X.SX32 R133, R133, R2, 0x1, P2 ;  /* 0x0000000285857211 */ /* 0x000fe400010f0eff */
[----:B------:R-:W-:Y:S02]  /*9330*/  LEA R71, R39, R161, 0x1 ;  /* 0x000000a127477211 */ /* 0x000fe400078e08ff */
[----:B------:R-:W-:-:S02]  /*9340*/  LEA R136, P2, R137, R0, 0x1 ;  /* 0x0000000089887211 */ /* 0x000fc400078408ff */
[----:B------:R-:W-:Y:S01]  /*9350*/  LEA R146, P4, R147, R0, 0x1 ;  /* 0x0000000093927211 */ /* 0x000fe200078808ff */
[----:B------:R-:W-:Y:S01]  /*9360*/  IMAD R165, R39, 0x2, R71 ;  /* 0x0000000227a57824 */ /* 0x000fe200078e0247 */
[----:B------:R-:W-:Y:S02]  /*9370*/  LEA.HI.X.SX32 R137, R137, R2, 0x1, P2 ;  /* 0x0000000289897211 */ /* 0x000fe400010f0eff */
[----:B------:R-:W-:Y:S01]  /*9380*/  LEA R140, P2, R141, R0, 0x1 ;  /* 0x000000008d8c7211 */ /* 0x000fe200078408ff */
[----:B------:R-:W-:Y:S01]  /*9390*/  IMAD R167, R39, 0x2, R165 ;  /* 0x0000000227a77824 */ /* 0x000fe200078e02a5 */
[----:B------:R-:W-:Y:S02]  /*93a0*/  LEA.HI.X.SX32 R147, R147, R2, 0x1, P4 ;  /* 0x0000000293937211 */ /* 0x000fe400020f0eff */
[----:B------:R-:W-:Y:S02]  /*93b0*/  LEA R150, P4, R151, R0, 0x1 ;  /* 0x0000000097967211 */ /* 0x000fe400078808ff */
[----:B------:R-:W-:-:S02]  /*93c0*/  LEA.HI.X.SX32 R141, R141, R2, 0x1, P2 ;  /* 0x000000028d8d7211 */ /* 0x000fc400010f0eff */
[----:B------:R-:W-:Y:S02]  /*93d0*/  LEA R144, P2, R145, R0, 0x1 ;  /* 0x0000000091907211 */ /* 0x000fe400078408ff */
[----:B------:R-:W-:Y:S02]  /*93e0*/  LEA.HI.X.SX32 R151, R151, R2, 0x1, P4 ;  /* 0x0000000297977211 */ /* 0x000fe400020f0eff */
[----:B------:R-:W-:Y:S02]  /*93f0*/  LEA R154, P4, R155, R0, 0x1 ;  /* 0x000000009b9a7211 */ /* 0x000fe400078808ff */
[----:B------:R-:W-:Y:S02]  /*9400*/  LEA R169, R39, R167, 0x1 ;  /* 0x000000a727a97211 */ /* 0x000fe400078e08ff */
[----:B------:R-:W-:Y:S02]  /*9410*/  LEA.HI.X.SX32 R145, R145, R2, 0x1, P2 ;  /* 0x0000000291917211 */ /* 0x000fe400010f0eff */
[----:B------:R-:W-:Y:S01]  /*9420*/  LEA R148, P2, R149, R0, 0x1 ;  /* 0x0000000095947211 */ /* 0x000fe200078408ff */
[----:B------:R-:W-:Y:S01]  /*9430*/  IMAD R171, R39, 0x2, R169 ;  /* 0x0000000227ab7824 */ /* 0x000fe200078e02a9 */
[----:B------:R-:W-:-:S02]  /*9440*/  LEA.HI.X.SX32 R155, R155, R2, 0x1, P4 ;  /* 0x000000029b9b7211 */ /* 0x000fc400020f0eff */
[----:B------:R-:W-:Y:S01]  /*9450*/  LEA R158, P4, R159, R0, 0x1 ;  /* 0x000000009f9e7211 */ /* 0x000fe200078808ff */
[----:B------:R-:W-:Y:S01]  /*9460*/  IMAD R173, R39, 0x2, R171 ;  /* 0x0000000227ad7824 */ /* 0x000fe200078e02ab */
[----:B------:R-:W-:Y:S02]  /*9470*/  LEA.HI.X.SX32 R149, R149, R2, 0x1, P2 ;  /* 0x0000000295957211 */ /* 0x000fe400010f0eff */
[----:B------:R-:W-:Y:S02]  /*9480*/  LEA R152, P2, R153, R0, 0x1 ;  /* 0x0000000099987211 */ /* 0x000fe400078408ff */
[----:B------:R-:W-:Y:S02]  /*9490*/  LEA.HI.X.SX32 R159, R159, R2, 0x1, P4 ;  /* 0x000000029f9f7211 */ /* 0x000fe400020f0eff */
[----:B------:R-:W-:Y:S02]  /*94a0*/  LEA R162, P4, R71, R0, 0x1 ;  /* 0x0000000047a27211 */ /* 0x000fe400078808ff */
[----:B------:R-:W-:-:S02]  /*94b0*/  LEA.HI.X.SX32 R153, R153, R2, 0x1, P2 ;  /* 0x0000000299997211 */ /* 0x000fc400010f0eff */
[----:B------:R-:W-:Y:S02]  /*94c0*/  LEA R156, P2, R157, R0, 0x1 ;  /* 0x000000009d9c7211 */ /* 0x000fe400078408ff */
[-C--:B------:R-:W-:Y:S02]  /*94d0*/  LEA.HI.X.SX32 R163, R71, R2.reuse, 0x1, P4 ;  /* 0x0000000247a37211 */ /* 0x080fe400020f0eff */
[----:B------:R-:W-:Y:S02]  /*94e0*/  LEA R71, R39, R173, 0x1 ;  /* 0x000000ad27477211 */ /* 0x000fe400078e08ff */
[----:B------:R-:W-:Y:S02]  /*94f0*/  LEA.HI.X.SX32 R157, R157, R2, 0x1, P2 ;  /* 0x000000029d9d7211 */ /* 0x000fe400010f0eff */
[-C--:B------:R-:W-:Y:S01]  /*9500*/  LEA R160, P2, R161, R0.reuse, 0x1 ;  /* 0x00000000a1a07211 */ /* 0x080fe200078408ff */
[----:B------:R-:W-:Y:S01]  /*9510*/  IMAD R177, R39, 0x2, R71 ;  /* 0x0000000227b17824 */ /* 0x000fe200078e0247 */
[----:B------:R-:W-:-:S02]  /*9520*/  LEA R166, P4, R167, R0, 0x1 ;  /* 0x00000000a7a67211 */ /* 0x000fc400078808ff */
[----:B------:R-:W-:Y:S01]  /*9530*/  LEA.HI.X.SX32 R161, R161, R2, 0x1, P2 ;  /* 0x00000002a1a17211 */ /* 0x000fe200010f0eff */
[----:B------:R-:W-:Y:S01]  /*9540*/  IMAD R179, R39, 0x2, R177 ;  /* 0x0000000227b37824 */ /* 0x000fe200078e02b1 */
[----:B------:R-:W-:Y:S02]  /*9550*/  LEA R164, P2, R165, R0, 0x1 ;  /* 0x00000000a5a47211 */ /* 0x000fe400078408ff */
[----:B------:R-:W-:Y:S02]  /*9560*/  LEA.HI.X.SX32 R167, R167, R2, 0x1, P4 ;  /* 0x00000002a7a77211 */ /* 0x000fe400020f0eff */
[----:B------:R-:W-:Y:S02]  /*9570*/  LEA R170, P4, R171, R0, 0x1 ;  /* 0x00000000abaa7211 */ /* 0x000fe400078808ff */
[----:B------:R-:W-:Y:S02]  /*9580*/  LEA.HI.X.SX32 R165, R165, R2, 0x1, P2 ;  /* 0x00000002a5a57211 */ /* 0x000fe400010f0eff */
[----:B------:R-:W-:-:S02]  /*9590*/  LEA R168, P2, R169, R0, 0x1 ;  /* 0x00000000a9a87211 */ /* 0x000fc400078408ff */
[----:B------:R-:W-:Y:S02]  /*95a0*/  LEA.HI.X.SX32 R171, R171, R2, 0x1, P4 ;  /* 0x00000002abab7211 */ /* 0x000fe400020f0eff */
[----:B------:R-:W-:Y:S02]  /*95b0*/  LEA R174, P4, R71, R0, 0x1 ;  /* 0x0000000047ae7211 */ /* 0x000fe400078808ff */
[----:B------:R-:W-:Y:S02]  /*95c0*/  LEA R181, R39, R179, 0x1 ;  /* 0x000000b327b57211 */ /* 0x000fe400078e08ff */
[----:B------:R-:W-:Y:S02]  /*95d0*/  LEA.HI.X.SX32 R169, R169, R2, 0x1, P2 ;  /* 0x00000002a9a97211 */ /* 0x000fe400010f0eff */
[----:B------:R-:W-:Y:S02]  /*95e0*/  PRMT R48, R48, 0x7632, R48 ;  /* 0x0000763230307816 */ /* 0x000fe40000000030 */
[----:B------:R-:W-:-:S02]  /*95f0*/  LEA R172, P2, R173, R0, 0x1 ;  /* 0x00000000adac7211 */ /* 0x000fc400078408ff */
[-C--:B------:R-:W-:Y:S01]  /*9600*/  LEA.HI.X.SX32 R175, R71, R2.reuse, 0x1, P4 ;  /* 0x0000000247af7211 */ /* 0x080fe200020f0eff */
[C---:B------:R-:W-:Y:S01]  /*9610*/  IMAD R71, R39.reuse, 0x2, R181 ;  /* 0x0000000227477824 */ /* 0x040fe200078e02b5 */
[----:B0-----:R-:W-:Y:S01]  /*9620*/  PRMT R42, R62, 0x7632, R42 ;  /* 0x000076323e2a7816 */ /* 0x001fe2000000002a */
[----:B------:R0:W-:Y:S01]  /*9630*/  STG.E.U16 [R78.64], R48 ;  /* 0x000000304e007986 */ /* 0x0001e2000c101506 */
[----:B------:R-:W-:Y:S01]  /*9640*/  PRMT R76, R76, 0x7632, R76 ;  /* 0x000076324c4c7816 */ /* 0x000fe2000000004c */
[----:B------:R-:W-:Y:S01]  /*9650*/  IMAD R39, R39, 0x2, R71 ;  /* 0x0000000227277824 */ /* 0x000fe200078e0247 */
[----:B------:R-:W-:Y:S01]  /*9660*/  PRMT R86, R86, 0x7632, R86 ;  /* 0x0000763256567816 */ /* 0x000fe20000000056 */
[----:B------:R-:W-:Y:S01]  /*9670*/  STG.E.U16 [R84.64], R42 ;  /* 0x0000002a54007986 */ /* 0x000fe2000c101506 */
[----:B--2---:R-:W-:Y:S02]  /*9680*/  PRMT R46, R46, 0x7632, R46 ;  /* 0x000076322e2e7816 */ /* 0x004fe4000000002e */
[----:B------:R-:W-:Y:S01]  /*9690*/  LEA.HI.X.SX32 R173, R173, R2, 0x1, P2 ;  /* 0x00000002adad7211 */ /* 0x000fe200010f0eff */
[----:B------:R-:W-:Y:S01]  /*96a0*/  STG.E.U16 [R94.64], R76 ;  /* 0x0000004c5e007986 */ /* 0x000fe2000c101506 */
[----:B------:R-:W-:-:S02]  /*96b0*/  PRMT R50, R60, 0x7632, R50 ;  /* 0x000076323c327816 */ /* 0x000fc40000000032 */
[-C--:B------:R-:W-:Y:S01]  /*96c0*/  LEA R176, P2, R177, R0.reuse, 0x1 ;  /* 0x00000000b1b07211 */ /* 0x080fe200078408ff */
[----:B------:R-:W-:Y:S01]  /*96d0*/  STG.E.U16 [R96.64], R86 ;  /* 0x0000005660007986 */ /* 0x000fe2000c101506 */
[----:B------:R-:W-:Y:S02]  /*96e0*/  LEA R178, P4, R179, R0, 0x1 ;  /* 0x00000000b3b27211 */ /* 0x000fe400078808ff */
[----:B-1----:R-:W-:Y:S01]  /*96f0*/  PRMT R74, R74, 0x7632, R74 ;  /* 0x000076324a4a7816 */ /* 0x002fe2000000004a */
[----:B------:R-:W-:Y:S01]  /*9700*/  STG.E.U16 [R98.64], R46 ;  /* 0x0000002e62007986 */ /* 0x000fe2000c101506 */
[----:B---3--:R-:W-:Y:S02]  /*9710*/  PRMT R52, R88, 0x7632, R52 ;  /* 0x0000763258347816 */ /* 0x008fe40000000034 */
[----:B------:R-:W-:Y:S01]  /*9720*/  PRMT R53, R54, 0x7632, R53 ;  /* 0x0000763236357816 */ /* 0x000fe20000000035 */
[----:B------:R-:W-:Y:S01]  /*9730*/  STG.E.U16 [R100.64], R50 ;  /* 0x0000003264007986 */ /* 0x000fe2000c101506 */
[----:B------:R-:W-:-:S02]  /*9740*/  PRMT R56, R92, 0x7632, R56 ;  /* 0x000076325c387816 */ /* 0x000fc40000000038 */
[----:B------:R-:W-:Y:S01]  /*9750*/  PRMT R54, R68, 0x7632, R54 ;  /* 0x0000763244367816 */ /* 0x000fe20000000036 */
[----:B------:R-:W-:Y:S01]  /*9760*/  STG.E.U16 [R102.64], R74 ;  /* 0x0000004a66007986 */ /* 0x000fe2000c101506 */
[-C--:B------:R-:W-:Y:S02]  /*9770*/  LEA.HI.X.SX32 R177, R177, R2.reuse, 0x1, P2 ;  /* 0x00000002b1b17211 */ /* 0x080fe400010f0eff */
[----:B------:R-:W-:Y:S01]  /*9780*/  LEA.HI.X.SX32 R179, R179, R2, 0x1, P4 ;  /* 0x00000002b3b37211 */ /* 0x000fe200020f0eff */
[----:B------:R-:W-:Y:S01]  /*9790*/  STG.E.U16 [R104.64], R52 ;  /* 0x0000003468007986 */ /* 0x000fe2000c101506 */
[----:B------:R-:W-:Y:S02]  /*97a0*/  PRMT R82, R82, 0x7632, R82 ;  /* 0x0000763252527816 */ /* 0x000fe40000000052 */
[-C--:B------:R-:W-:Y:S01]  /*97b0*/  LEA R180, P2, R181, R0.reuse, 0x1 ;  /* 0x00000000b5b47211 */ /* 0x080fe200078408ff */
[----:B------:R-:W-:Y:S01]  /*97c0*/  STG.E.U16 [R106.64], R53 ;  /* 0x000000356a007986 */ /* 0x000fe2000c101506 */
[----:B------:R-:W-:-:S02]  /*97d0*/  LEA R182, P5, R71, R0, 0x1 ;  /* 0x0000000047b67211 */ /* 0x000fc400078a08ff */
[----:B------:R-:W-:Y:S01]  /*97e0*/  LEA R38, P4, R39, R0, 0x1 ;  /* 0x0000000027267211 */ /* 0x000fe200078808ff */
[----:B------:R-:W-:Y:S01]  /*97f0*/  STG.E.U16 [R108.64], R54 ;  /* 0x000000366c007986 */ /* 0x000fe2000c101506 */
[----:B------:R-:W-:Y:S02]  /*9800*/  PRMT R0, R56, 0x7632, R0 ;  /* 0x0000763238007816 */ /* 0x000fe40000000000 */
[----:B----4-:R-:W-:Y:S01]  /*9810*/  PRMT R58, R66, 0x7632, R58 ;  /* 0x00007632423a7816 */ /* 0x010fe2000000003a */
[----:B------:R-:W-:Y:S01]  /*9820*/  STG.E.U16 [R110.64], R82 ;  /* 0x000000526e007986 */ /* 0x000fe2000c101506 */
[----:B------:R-:W-:Y:S02]  /*9830*/  PRMT R59, R80, 0x7632, R59 ;  /* 0x00007632503b7816 */ /* 0x000fe4000000003b */
[----:B------:R-:W-:Y:S01]  /*9840*/  PRMT R60, R90, 0x7632, R60 ;  /* 0x000076325a3c7816 */ /* 0x000fe2000000003c */
[----:B------:R-:W-:Y:S01]  /*9850*/  STG.E.U16 [R112.64], R56 ;  /* 0x0000003870007986 */ /* 0x000fe2000c101506 */
[----:B------:R-:W-:-:S02]  /*9860*/  LEA.HI.X.SX32 R181, R181, R2, 0x1, P2 ;  /* 0x00000002b5b57211 */ /* 0x000fc400010f0eff */
[-C--:B------:R-:W-:Y:S01]  /*9870*/  LEA.HI.X.SX32 R183, R71, R2.reuse, 0x1, P5 ;  /* 0x0000000247b77211 */ /* 0x080fe200028f0eff */
[----:B------:R1:W-:Y:S01]  /*9880*/  STG.E.U16 [R114.64], R0 ;  /* 0x0000000072007986 */ /* 0x0003e2000c101506 */
[----:B------:R-:W-:Y:S02]  /*9890*/  LEA.HI.X.SX32 R39, R39, R2, 0x1, P4 ;  /* 0x0000000227277211 */ /* 0x000fe400020f0eff */
[----:B------:R-:W-:Y:S01]  /*98a0*/  PRMT R2, R49, 0x7632, R2 ;  /* 0x0000763231027816 */ /* 0x000fe20000000002 */
[----:B------:R-:W-:Y:S01]  /*98b0*/  STG.E.U16 [R116.64], R58 ;  /* 0x0000003a74007986 */ /* 0x000fe2000c101506 */
[----:B0-----:R-:W-:Y:S02]  /*98c0*/  PRMT R78, R63, 0x7632, R78 ;  /* 0x000076323f4e7816 */ /* 0x001fe4000000004e */
[----:B------:R-:W-:Y:S01]  /*98d0*/  PRMT R79, R77, 0x7632, R79 ;  /* 0x000076324d4f7816 */ /* 0x000fe2000000004f */
[----:B------:R-:W-:Y:S01]  /*98e0*/  STG.E.U16 [R118.64], R59 ;  /* 0x0000003b76007986 */ /* 0x000fe2000c101506 */
[----:B------:R-:W-:-:S02]  /*98f0*/  PRMT R80, R87, 0x7632, R80 ;  /* 0x0000763257507816 */ /* 0x000fc40000000050 */
[----:B------:R-:W-:Y:S01]  /*9900*/  FSETP.NEU.AND P2, PT, R3, RZ, PT ;  /* 0x000000ff0300720b */ /* 0x000fe20003f4d000 */
[----:B------:R-:W-:Y:S01]  /*9910*/  STG.E.U16 [R120.64], R60 ;  /* 0x0000003c78007986 */ /* 0x000fe2000c101506 */
[----:B-1----:R-:W-:Y:S02]  /*9920*/  PRMT R0, R47, 0x7632, R0 ;  /* 0x000076322f007816 */ /* 0x002fe40000000000 */
[----:B------:R-:W-:Y:S01]  /*9930*/  PRMT R82, R61, 0x7632, R82 ;  /* 0x000076323d527816 */ /* 0x000fe20000000052 */
[----:B------:R-:W-:Y:S01]  /*9940*/  STG.E.U16 [R122.64], R49 ;  /* 0x000000317a007986 */ /* 0x000fe2000c101506 */
[----:B------:R-:W-:Y:S02]  /*9950*/  PRMT R3, R75, 0x7632, R3 ;  /* 0x000076324b037816 */ /* 0x000fe40000000003 */
[----:B------:R-:W-:Y:S01]  /*9960*/  PRMT R84, R89, 0x7632, R84 ;  /* 0x0000763259547816 */ /* 0x000fe20000000054 */
[----:B------:R-:W-:Y:S01]  /*9970*/  STG.E.U16 [R124.64], R63 ;  /* 0x0000003f7c007986 */ /* 0x000fe2000c101506 */
[----:B------:R-:W-:-:S02]  /*9980*/  PRMT R85, R55, 0x7632, R85 ;  /* 0x0000763237557816 */ /* 0x000fc40000000055 */
[----:B------:R-:W-:Y:S01]  /*9990*/  PRMT R86, R69, 0x7632, R86 ;  /* 0x0000763245567816 */ /* 0x000fe20000000056 */
[----:B------:R-:W-:Y:S01]  /*99a0*/  STG.E.U16 [R126.64], R77 ;  /* 0x0000004d7e007986 */ /* 0x000fe2000c101506 */
[----:B------:R-:W-:Y:S02]  /*99b0*/  FSETP.NEU.AND P5, PT, R5, RZ, PT ;  /* 0x000000ff0500720b */ /* 0x000fe40003fad000 */
[----:B------:R-:W-:Y:S01]  /*99c0*/  PRMT R88, R93, 0x7632, R88 ;  /* 0x000076325d587816 */ /* 0x000fe20000000058 */
[----:B------:R0:W-:Y:S01]  /*99d0*/  STG.E.U16 [R128.64], R87 ;  /* 0x0000005780007986 */ /* 0x0001e2000c101506 */
[----:B------:R-:W-:Y:S02]  /*99e0*/  PRMT R5, R57, 0x7632, R5 ;  /* 0x0000763239057816 */ /* 0x000fe40000000005 */
[----:B------:R-:W-:Y:S01]  /*99f0*/  PRMT R90, R67, 0x7632, R90 ;  /* 0x00007632435a7816 */ /* 0x000fe2000000005a */
[----:B------:R-:W-:Y:S01]  /*9a00*/  STG.E.U16 [R130.64], R47 ;  /* 0x0000002f82007986 */ /* 0x000fe2000c101506 */
[----:B------:R-:W-:-:S02]  /*9a10*/  PRMT R6, R81, 0x7632, R6 ;  /* 0x0000763251067816 */ /* 0x000fc40000000006 */
[----:B------:R-:W-:Y:S01]  /*9a20*/  PRMT R7, R91, 0x7632, R7 ;  /* 0x000076325b077816 */ /* 0x000fe20000000007 */
[----:B------:R-:W-:Y:S04]  /*9a30*/  STG.E.U16 [R132.64], R61 ;  /* 0x0000003d84007986 */ /* 0x000fe8000c101506 */
[----:B------:R-:W-:Y:S01]  /*9a40*/  STG.E.U16 [R134.64], R75 ;  /* 0x0000004b86007986 */ /* 0x000fe2000c101506 */
[----:B0-----:R-:W-:-:S03]  /*9a50*/  PRMT R87, R83, 0x7632, R87 ;  /* 0x0000763253577816 */ /* 0x001fc60000000057 */
[----:B------:R-:W-:Y:S04]  /*9a60*/  STG.E.U16 [R136.64], R89 ;  /* 0x0000005988007986 */ /* 0x000fe8000c101506 */
        /* <DEDUP_REMOVED lines=12> */
[----:B------:R0:W-:Y:S04]  /*9b30*/  STG.E.U16 [R162.64], R0 ;  /* 0x00000000a2007986 */ /* 0x0001e8000c101506 */
[----:B------:R-:W-:Y:S04]  /*9b40*/  STG.E.U16 [R164.64], R82 ;  /* 0x00000052a4007986 */ /* 0x000fe8000c101506 */
[----:B------:R1:W-:Y:S04]  /*9b50*/  STG.E.U16 [R166.64], R3 ;  /* 0x00000003a6007986 */ /* 0x0003e8000c101506 */
[----:B------:R2:W-:Y:S01]  /*9b60*/  STG.E.U16 [R168.64], R84 ;  /* 0x00000054a8007986 */ /* 0x0005e2000c101506 */
[----:B0-----:R-:W-:-:S03]  /*9b70*/  FSEL R0, R51, -INF , P2 ;  /* 0xff80000033007808 */ /* 0x001fc60001000000 */
[----:B------:R2:W-:Y:S02]  /*9b80*/  STG.E.U16 [R170.64], R85 ;  /* 0x00000055aa007986 */ /* 0x0005e4000c101506 */
[----:B------:R-:W-:Y:S02]  /*9b90*/  FFMA R22, R0, 0.69314718246459960938, R9 ;  /* 0x3f31721800167823 */ /* 0x000fe40000000009 */
[----:B------:R2:W-:Y:S01]  /*9ba0*/  STG.E.U16 [R172.64], R86 ;  /* 0x00000056ac007986 */ /* 0x0005e2000c101506 */
[----:B-1----:R-:W-:-:S03]  /*9bb0*/  FSEL R3, R70, -INF , P5 ;  /* 0xff80000046037808 */ /* 0x002fc60002800000 */
[----:B------:R2:W-:Y:S02]  /*9bc0*/  STG.E.U16 [R174.64], R87 ;  /* 0x00000057ae007986 */ /* 0x0005e4000c101506 */
[----:B------:R-:W-:Y:S02]  /*9bd0*/  FFMA R23, R3, 0.69314718246459960938, R8 ;  /* 0x3f31721803177823 */ /* 0x000fe40000000008 */
[----:B------:R2:W-:Y:S04]  /*9be0*/  STG.E.U16 [R176.64], R88 ;  /* 0x00000058b0007986 */ /* 0x0005e8000c101506 */
[----:B------:R2:W-:Y:S04]  /*9bf0*/  STG.E.U16 [R178.64], R5 ;  /* 0x00000005b2007986 */ /* 0x0005e8000c101506 */
[----:B------:R2:W-:Y:S04]  /*9c00*/  STG.E.U16 [R180.64], R90 ;  /* 0x0000005ab4007986 */ /* 0x0005e8000c101506 */
[----:B------:R2:W-:Y:S04]  /*9c10*/  STG.E.U16 [R182.64], R6 ;  /* 0x00000006b6007986 */ /* 0x0005e8000c101506 */
[----:B------:R2:W-:Y:S04]  /*9c20*/  STG.E.U16 [R38.64], R7 ;  /* 0x0000000726007986 */ /* 0x0005e8000c101506 */
[----:B------:R-:W-:Y:S06]  /*9c30*/  BAR.SYNC.DEFER_BLOCKING 0x0 ;  /* 0x0000000000007b1d */ /* 0x000fec0000010000 */
[----:B------:R2:W-:Y:S04]  /*9c40*/  STS.128 [R194.X4], R16 ;  /* 0x00000010c2007388 */ /* 0x0005e80000004c00 */
[----:B------:R2:W-:Y:S04]  /*9c50*/  STS.128 [R194.X4+0x80], R20 ;  /* 0x00008014c2007388 */ /* 0x0005e80000004c00 */
[----:B------:R-:W-:Y:S06]  /*9c60*/  BAR.SYNC.DEFER_BLOCKING 0x0 ;  /* 0x0000000000007b1d */ /* 0x000fec0000010000 */
[----:B------:R-:W-:Y:S05]  /*9c70*/  @P0 EXIT ;  /* 0x000000000000094d */ /* 0x000fea0003800000 */
[----:B--2---:R-:W0:Y:S01]  /*9c80*/  LDS R7, [R4] ;  /* 0x0000000004077984 */ /* 0x004e220000000800 */
[----:B------:R-:W-:Y:S01]  /*9c90*/  IMAD R0, R193, c[0x0][0x1cc], RZ ;  /* 0x00007300c1007a24 */ /* 0x000fe200078e02ff */
[C---:B------:R-:W-:Y:S01]  /*9ca0*/  SHF.L.U32 R3, R192.reuse, 0x2, RZ ;  /* 0x00000002c0037819 */ /* 0x040fe200000006ff */
[----:B------:R-:W-:-:S04]  /*9cb0*/  IMAD.HI R5, R192, 0x4, RZ ;  /* 0x00000004c0057827 */ /* 0x000fc800078e02ff */
[C---:B------:R-:W-:Y:S02]  /*9cc0*/  IMAD.SHL.U32 R2, R0.reuse, 0x4, RZ ;  /* 0x0000000400027824 */ /* 0x040fe400078e00ff */
[----:B------:R-:W-:-:S03]  /*9cd0*/  IMAD.HI R0, R0, 0x4, RZ ;  /* 0x0000000400007827 */ /* 0x000fc600078e02ff */
[----:B------:R-:W-:-:S04]  /*9ce0*/  IADD3 R2, P0, P1, R3, c[0x0][0x180], R2 ;  /* 0x0000600003027a10 */ /* 0x000fc8000791e002 */
[----:B------:R-:W-:-:S05]  /*9cf0*/  IADD3.X R3, R5, c[0x0][0x184], R0, P0, P1 ;  /* 0x0000610005037a10 */ /* 0x000fca00007e2400 */
[----:B0-----:R-:W-:Y:S01]  /*9d00*/  STG.E [R2.64], R7 ;  /* 0x0000000702007986 */ /* 0x001fe2000c101906 */
[----:B------:R-:W-:Y:S05]  /*9d10*/  EXIT ;  /* 0x000000000000794d */ /* 0x000fea0003800000 */
.L_x_20:
[----:B------:R-:W-:-:S00]  /*9d20*/  BRA `(.L_x_20) ;  /* 0xfffffff000007947 */ /* 0x000fc0000383ffff */
[----:B------:R-:W-:-:S00]  /*9d30*/  NOP ;  /* 0x0000000000007918 */ /* 0x000fc00000000000 */
        /* <DEDUP_REMOVED lines=12> */
.L_x_21:


//--------------------- .nv.global.init           --------------------------
	.section	.nv.global.init,"aw",@progbits
.nv.global.init:
	.type		_$_str,@object
	.size		_$_str,(.L_0 - _$_str)
_$_str:
        /*0000*/ 	.byte	0x5f, 0x5f, 0x43, 0x55, 0x44, 0x41, 0x5f, 0x46, 0x54, 0x5a, 0x00
.L_0:


//--------------------- .nv.shared.attn_fwd       --------------------------
	.section	.nv.shared.attn_fwd,"aw",@nobits
	.sectionflags	@""
	.align	16
